	.target	sm_90a

	.elftype	@"ET_EXEC"


//--------------------- .note.nv.tkinfo           --------------------------
	.section	.note.nv.tkinfo,"",@"SHT_NOTE"
	.sectionflags	@"SHF_NOTE_NV_TKINFO"
	.tkinfo
        /*0018*/ 	.word	0x00000002
        /*0030*/ 	.string	""
        /*0030*/ 	.string	"ptxas"
        /*0030*/ 	.string	"Cuda compilation tools, release 13.0, V13.0.88"
        /*0030*/ 	.string	"Build cuda_13.0.r13.0/compiler.36424714_0"
        /*0030*/ 	.string	"-arch sm_90a -m 64 "



//--------------------- .note.nv.cuinfo           --------------------------
	.section	.note.nv.cuinfo,"",@"SHT_NOTE"
	.sectionflags	@"SHF_NOTE_NV_CUINFO"
        /*0018*/ 	.short	0x0002
        /*001a*/ 	.short	0x005a
        /*001c*/ 	.short	0x0082
	.zero		2


//--------------------- .nv.info                  --------------------------
	.section	.nv.info,"",@"SHT_CUDA_INFO"
	.align	4


	//----- nvinfo : EIATTR_REGCOUNT
	.align		4
        /*0000*/ 	.byte	0x04, 0x2f
        /*0002*/ 	.short	(.L_15 - .L_14)
	.align		4
.L_14:
        /*0004*/ 	.word	index@(_ZN7cutlass13device_kernelINS_4gemm6kernel13GemmUniversalIN4cute5tupleIJiiiiEEENS1_10collective13CollectiveMmaINS1_34MainloopSm90TmaGmmaWarpSpecializedILi45ENS5_IJNS4_1CILi2EEENSA_ILi1EEESC_EEENS1_32KernelTmaWarpSpecializedPingpongEEENS5_IJNSA_ILi64EEENSA_ILi96EEENSA_ILi16EEEEEENS_6half_tENS5_IJlSC_lEEESK_SL_NS4_8TiledMMAINS4_8MMA_AtomIJNS4_4SM904GMMA25MMA_64x96x16_F32F16F16_SSILNSP_5MajorE0ELSR_0ELNSP_7ScaleInE1ELSS_1EEEEEENS4_6LayoutINS5_IJSC_SC_SC_EEENS5_IJNSA_ILi0EEESX_SX_EEEEENS5_IJNS4_10UnderscoreES10_S10_EEEEENS4_13SM90_TMA_LOADENS4_14ComposedLayoutINS4_7SwizzleILi1ELi4ELi3EEENS4_18smem_ptr_flag_bitsILi16EEENSV_INS5_IJNSA_ILi8EEESI_EEENS5_IJSI_SC_EEEEEEEvNS4_8identityENS4_23SM90_TMA_LOAD_MULTICASTES1D_vS1E_EENS_8epilogue10collective6detail29Sm90TmaWarpSpecializedAdapterINS1I_15DefaultEpilogueISK_SL_SL_NS1H_6thread17LinearCombinationISK_Li1EffLNS1M_9ScaleType4KindE0ELNS_15FloatRoundStyleE2ESK_EENS1_15EpilogueDefaultEEEEEvvEEEEvNT_6ParamsE)
        /*0008*/ 	.word	0x000000a8


	//----- nvinfo : EIATTR_FRAME_SIZE
	.align		4
.L_15:
        /*000c*/ 	.byte	0x04, 0x11
        /*000e*/ 	.short	(.L_17 - .L_16)
	.align		4
.L_16:
        /*0010*/ 	.word	index@(_ZN7cutlass13device_kernelINS_4gemm6kernel13GemmUniversalIN4cute5tupleIJiiiiEEENS1_10collective13CollectiveMmaINS1_34MainloopSm90TmaGmmaWarpSpecializedILi45ENS5_IJNS4_1CILi2EEENSA_ILi1EEESC_EEENS1_32KernelTmaWarpSpecializedPingpongEEENS5_IJNSA_ILi64EEENSA_ILi96EEENSA_ILi16EEEEEENS_6half_tENS5_IJlSC_lEEESK_SL_NS4_8TiledMMAINS4_8MMA_AtomIJNS4_4SM904GMMA25MMA_64x96x16_F32F16F16_SSILNSP_5MajorE0ELSR_0ELNSP_7ScaleInE1ELSS_1EEEEEENS4_6LayoutINS5_IJSC_SC_SC_EEENS5_IJNSA_ILi0EEESX_SX_EEEEENS5_IJNS4_10UnderscoreES10_S10_EEEEENS4_13SM90_TMA_LOADENS4_14ComposedLayoutINS4_7SwizzleILi1ELi4ELi3EEENS4_18smem_ptr_flag_bitsILi16EEENSV_INS5_IJNSA_ILi8EEESI_EEENS5_IJSI_SC_EEEEEEEvNS4_8identityENS4_23SM90_TMA_LOAD_MULTICASTES1D_vS1E_EENS_8epilogue10collective6detail29Sm90TmaWarpSpecializedAdapterINS1I_15DefaultEpilogueISK_SL_SL_NS1H_6thread17LinearCombinationISK_Li1EffLNS1M_9ScaleType4KindE0ELNS_15FloatRoundStyleE2ESK_EENS1_15EpilogueDefaultEEEEEvvEEEEvNT_6ParamsE)
        /*0014*/ 	.word	0x00000008


	//----- nvinfo : EIATTR_MIN_STACK_SIZE
	.align		4
.L_17:
        /*0018*/ 	.byte	0x04, 0x12
        /*001a*/ 	.short	(.L_19 - .L_18)
	.align		4
.L_18:
        /*001c*/ 	.word	index@(_ZN7cutlass13device_kernelINS_4gemm6kernel13GemmUniversalIN4cute5tupleIJiiiiEEENS1_10collective13CollectiveMmaINS1_34MainloopSm90TmaGmmaWarpSpecializedILi45ENS5_IJNS4_1CILi2EEENSA_ILi1EEESC_EEENS1_32KernelTmaWarpSpecializedPingpongEEENS5_IJNSA_ILi64EEENSA_ILi96EEENSA_ILi16EEEEEENS_6half_tENS5_IJlSC_lEEESK_SL_NS4_8TiledMMAINS4_8MMA_AtomIJNS4_4SM904GMMA25MMA_64x96x16_F32F16F16_SSILNSP_5MajorE0ELSR_0ELNSP_7ScaleInE1ELSS_1EEEEEENS4_6LayoutINS5_IJSC_SC_SC_EEENS5_IJNSA_ILi0EEESX_SX_EEEEENS5_IJNS4_10UnderscoreES10_S10_EEEEENS4_13SM90_TMA_LOADENS4_14ComposedLayoutINS4_7SwizzleILi1ELi4ELi3EEENS4_18smem_ptr_flag_bitsILi16EEENSV_INS5_IJNSA_ILi8EEESI_EEENS5_IJSI_SC_EEEEEEEvNS4_8identityENS4_23SM90_TMA_LOAD_MULTICASTES1D_vS1E_EENS_8epilogue10collective6detail29Sm90TmaWarpSpecializedAdapterINS1I_15DefaultEpilogueISK_SL_SL_NS1H_6thread17LinearCombinationISK_Li1EffLNS1M_9ScaleType4KindE0ELNS_15FloatRoundStyleE2ESK_EENS1_15EpilogueDefaultEEEEEvvEEEEvNT_6ParamsE)
        /*0020*/ 	.word	0x00000008
.L_19:


//--------------------- .nv.compat                --------------------------
	.section	.nv.compat,"",@"SHT_CUDA_COMPAT_INFO"
	.align	4
        /*0000*/ 	.byte	0x02, 0x09, 0x01, 0x00, 0x02, 0x02, 0x04, 0x00, 0x02, 0x05, 0x05, 0x00, 0x03, 0x07, 0x01, 0x01
        /*0010*/ 	.byte	0x02, 0x03, 0x01, 0x00, 0x02, 0x06, 0x01, 0x00, 0x04, 0x0b, 0x08, 0x00, 0x00, 0x00, 0x00, 0x00
        /*0020*/ 	.byte	0x00, 0x00, 0x00, 0x00


//--------------------- .nv.info._ZN7cutlass13device_kernelINS_4gemm6kernel13GemmUniversalIN4cute5tupleIJiiiiEEENS1_10collective13CollectiveMmaINS1_34MainloopSm90TmaGmmaWarpSpecializedILi45ENS5_IJNS4_1CILi2EEENSA_ILi1EEESC_EEENS1_32KernelTmaWarpSpecializedPingpongEEENS5_IJNSA_ILi64EEENSA_ILi96EEENSA_ILi16EEEEEENS_6half_tENS5_IJlSC_lEEESK_SL_NS4_8TiledMMAINS4_8MMA_AtomIJNS4_4SM904GMMA25MMA_64x96x16_F32F16F16_SSILNSP_5MajorE0ELSR_0ELNSP_7ScaleInE1ELSS_1EEEEEENS4_6LayoutINS5_IJSC_SC_SC_EEENS5_IJNSA_ILi0EEESX_SX_EEEEENS5_IJNS4_10UnderscoreES10_S10_EEEEENS4_13SM90_TMA_LOADENS4_14ComposedLayoutINS4_7SwizzleILi1ELi4ELi3EEENS4_18smem_ptr_flag_bitsILi16EEENSV_INS5_IJNSA_ILi8EEESI_EEENS5_IJSI_SC_EEEEEEEvNS4_8identityENS4_23SM90_TMA_LOAD_MULTICASTES1D_vS1E_EENS_8epilogue10collective6detail29Sm90TmaWarpSpecializedAdapterINS1I_15DefaultEpilogueISK_SL_SL_NS1H_6thread17LinearCombinationISK_Li1EffLNS1M_9ScaleType4KindE0ELNS_15FloatRoundStyleE2ESK_EENS1_15EpilogueDefaultEEEEEvvEEEEvNT_6ParamsE --------------------------
	.section	.nv.info._ZN7cutlass13device_kernelINS_4gemm6kernel13GemmUniversalIN4cute5tupleIJiiiiEEENS1_10collective13CollectiveMmaINS1_34MainloopSm90TmaGmmaWarpSpecializedILi45ENS5_IJNS4_1CILi2EEENSA_ILi1EEESC_EEENS1_32KernelTmaWarpSpecializedPingpongEEENS5_IJNSA_ILi64EEENSA_ILi96EEENSA_ILi16EEEEEENS_6half_tENS5_IJlSC_lEEESK_SL_NS4_8TiledMMAINS4_8MMA_AtomIJNS4_4SM904GMMA25MMA_64x96x16_F32F16F16_SSILNSP_5MajorE0ELSR_0ELNSP_7ScaleInE1ELSS_1EEEEEENS4_6LayoutINS5_IJSC_SC_SC_EEENS5_IJNSA_ILi0EEESX_SX_EEEEENS5_IJNS4_10UnderscoreES10_S10_EEEEENS4_13SM90_TMA_LOADENS4_14ComposedLayoutINS4_7SwizzleILi1ELi4ELi3EEENS4_18smem_ptr_flag_bitsILi16EEENSV_INS5_IJNSA_ILi8EEESI_EEENS5_IJSI_SC_EEEEEEEvNS4_8identityENS4_23SM90_TMA_LOAD_MULTICASTES1D_vS1E_EENS_8epilogue10collective6detail29Sm90TmaWarpSpecializedAdapterINS1I_15DefaultEpilogueISK_SL_SL_NS1H_6thread17LinearCombinationISK_Li1EffLNS1M_9ScaleType4KindE0ELNS_15FloatRoundStyleE2ESK_EENS1_15EpilogueDefaultEEEEEvvEEEEvNT_6ParamsE,"",@"SHT_CUDA_INFO"
	.sectionflags	@""
	.align	4


	//----- nvinfo : EIATTR_CUDA_API_VERSION
	.align		4
        /*0000*/ 	.byte	0x04, 0x37
        /*0002*/ 	.short	(.L_21 - .L_20)
.L_20:
        /*0004*/ 	.word	0x00000082


	//----- nvinfo : EIATTR_KPARAM_INFO
	.align		4
.L_21:
        /*0008*/ 	.byte	0x04, 0x17
        /*000a*/ 	.short	(.L_23 - .L_22)
.L_22:
        /*000c*/ 	.word	0x00000000
        /*0010*/ 	.short	0x0000
        /*0012*/ 	.short	0x0070
        /*0014*/ 	.byte	0x00, 0xf0, 0x01, 0x10


	//----- nvinfo : EIATTR_SPARSE_MMA_MASK
	.align		4
.L_23:
        /*0018*/ 	.byte	0x03, 0x50
        /*001a*/ 	.short	0x0000


	//----- nvinfo : EIATTR_MAXREG_COUNT
	.align		4
        /*001c*/ 	.byte	0x03, 0x1b
        /*001e*/ 	.short	0x00a8


	//----- nvinfo : EIATTR_NUM_BARRIERS
	.align		4
        /*0020*/ 	.byte	0x02, 0x4c
        /*0022*/ 	.byte	0x01
	.zero		1


	//----- nvinfo : EIATTR_EXTERNS
	.align		4
        /*0024*/ 	.byte	0x04, 0x0f
        /*0026*/ 	.short	(.L_25 - .L_24)


	//   ....[0]....
	.align		4
.L_24:
        /*0028*/ 	.word	index@(__assertfail)


	//----- nvinfo : EIATTR_ANNOTATIONS
	.align		4
.L_25:
        /*002c*/ 	.byte	0x04, 0x55
        /*002e*/ 	.short	(.L_27 - .L_26)


	//   ....[0]....
.L_26:
        /*0030*/ 	.word	0x00000001
        /*0034*/ 	.byte	0x00, 0x13, 0x00, 0x00, 0x01, 0x00, 0x00, 0x00, 0xd0, 0x19, 0x00, 0x00, 0x01, 0x00, 0x00, 0x00
        /*0044*/ 	.byte	0x50, 0x57, 0x00, 0x00, 0x01, 0x00, 0x00, 0x00, 0x90, 0x63, 0x00, 0x00


	//----- nvinfo : EIATTR_MERCURY_ISA_VERSION
	.align		4
.L_27:
        /*0050*/ 	.byte	0x03, 0x5f
        /*0052*/ 	.short	0x0101


	//----- nvinfo : EIATTR_INT_WARP_WIDE_INSTR_OFFSETS
	.align		4
        /*0054*/ 	.byte	0x04, 0x31
        /*0056*/ 	.short	(.L_29 - .L_28)


	//   ....[0]....
.L_28:
        /*0058*/ 	.word	0x00000a40


	//   ....[1]....
        /*005c*/ 	.word	0x00000a60


	//   ....[2]....
        /*0060*/ 	.word	0x00000a80


	//   ....[3]....
        /*0064*/ 	.word	0x00000b40


	//   ....[4]....
        /*0068*/ 	.word	0x00000b60


	//   ....[5]....
        /*006c*/ 	.word	0x00000bb0


	//   ....[6]....
        /*0070*/ 	.word	0x00000cd0


	//   ....[7]....
        /*0074*/ 	.word	0x00000d00


	//----- nvinfo : EIATTR_COOP_GROUP_MASK_REGIDS
	.align		4
.L_29:
        /*0078*/ 	.byte	0x04, 0x29
        /*007a*/ 	.short	(.L_31 - .L_30)


	//   ....[0]....
.L_30:
        /*007c*/ 	.word	0xffffffff


	//   ....[1]....
        /*0080*/ 	.word	0xffffffff


	//   ....[2]....
        /*0084*/ 	.word	0xffffffff


	//   ....[3]....
        /*0088*/ 	.word	0xffffffff


	//   ....[4]....
        /*008c*/ 	.word	0xffffffff


	//   ....[5]....
        /*0090*/ 	.word	0xffffffff


	//   ....[6]....
        /*0094*/ 	.word	0xffffffff


	//----- nvinfo : EIATTR_COOP_GROUP_INSTR_OFFSETS
	.align		4
.L_31:
        /*0098*/ 	.byte	0x04, 0x28
        /*009a*/ 	.short	(.L_33 - .L_32)


	//   ....[0]....
.L_32:
        /*009c*/ 	.word	0x00000070


	//   ....[1]....
        /*00a0*/ 	.word	0x00000080


	//   ....[2]....
        /*00a4*/ 	.word	0x00000140


	//   ....[3]....
        /*00a8*/ 	.word	0x00000820


	//   ....[4]....
        /*00ac*/ 	.word	0x00000860


	//   ....[5]....
        /*00b0*/ 	.word	0x000008e0


	//   ....[6]....
        /*00b4*/ 	.word	0x00000eb0


	//----- nvinfo : EIATTR_REG_RECONFIG
	.align		4
.L_33:
        /*00b8*/ 	.byte	0x01, 0x54
	.zero		2


	//----- nvinfo : EIATTR_SYSCALL_OFFSETS
	.align		4
        /*00bc*/ 	.byte	0x04, 0x46
        /*00be*/ 	.short	(.L_35 - .L_34)


	//   ....[0]....
.L_34:
        /*00c0*/ 	.word	0x00001ec0


	//----- nvinfo : EIATTR_MBARRIER_INSTR_OFFSETS
	.align		4
.L_35:
        /*00c4*/ 	.byte	0x04, 0x39
        /*00c6*/ 	.short	(.L_37 - .L_36)


	//   ....[0]....
.L_36:
        /*00c8*/ 	.word	0x00000260
        /*00cc*/ 	.word	0x000000ff
        /*00d0*/ 	.word	0x00000000
        /*00d4*/ 	.short	0x0100
        /*00d6*/ 	.byte	0x08
	.zero		1


	//   ....[1]....
        /*00d8*/ 	.word	0x00000270
        /*00dc*/ 	.word	0x000000ff
        /*00e0*/ 	.word	0x00000168
        /*00e4*/ 	.short	0x0100
        /*00e6*/ 	.byte	0x08
	.zero		1


	//   ....[2]....
        /*00e8*/ 	.word	0x00000280
        /*00ec*/ 	.word	0x000000ff
        /*00f0*/ 	.word	0x00000008
        /*00f4*/ 	.short	0x0100
        /*00f6*/ 	.byte	0x08
	.zero		1


	//   ....[3]....
        /*00f8*/ 	.word	0x00000290
        /*00fc*/ 	.word	0x000000ff
        /*0100*/ 	.word	0x00000170
        /*0104*/ 	.short	0x0100
        /*0106*/ 	.byte	0x08
	.zero		1


	//   ....[4]....
        /*0108*/ 	.word	0x000002a0
        /*010c*/ 	.word	0x000000ff
        /*0110*/ 	.word	0x00000010
        /*0114*/ 	.short	0x0100
        /*0116*/ 	.byte	0x08
	.zero		1


	//   ....[5]....
        /*0118*/ 	.word	0x000002b0
        /*011c*/ 	.word	0x000000ff
        /*0120*/ 	.word	0x00000178
        /*0124*/ 	.short	0x0100
        /*0126*/ 	.byte	0x08
	.zero		1


	//   ....[6]....
        /*0128*/ 	.word	0x000002c0
        /*012c*/ 	.word	0x000000ff
        /*0130*/ 	.word	0x00000018
        /*0134*/ 	.short	0x0100
        /*0136*/ 	.byte	0x08
	.zero		1


	//   ....[7]....
        /*0138*/ 	.word	0x000002d0
        /*013c*/ 	.word	0x000000ff
        /*0140*/ 	.word	0x00000180
        /*0144*/ 	.short	0x0100
        /*0146*/ 	.byte	0x08
	.zero		1


	//   ....[8]....
        /*0148*/ 	.word	0x000002e0
        /*014c*/ 	.word	0x000000ff
        /*0150*/ 	.word	0x00000020
        /*0154*/ 	.short	0x0100
        /*0156*/ 	.byte	0x08
	.zero		1


	//   ....[9]....
        /*0158*/ 	.word	0x000002f0
        /*015c*/ 	.word	0x000000ff
        /*0160*/ 	.word	0x00000188
        /*0164*/ 	.short	0x0100
        /*0166*/ 	.byte	0x08
	.zero		1


	//   ....[10]....
        /*0168*/ 	.word	0x00000300
        /*016c*/ 	.word	0x000000ff
        /*0170*/ 	.word	0x00000028
        /*0174*/ 	.short	0x0100
        /*0176*/ 	.byte	0x08
	.zero		1


	//   ....[11]....
        /*0178*/ 	.word	0x00000310
        /*017c*/ 	.word	0x000000ff
        /*0180*/ 	.word	0x00000190
        /*0184*/ 	.short	0x0100
        /*0186*/ 	.byte	0x08
	.zero		1


	//   ....[12]....
        /*0188*/ 	.word	0x00000320
        /*018c*/ 	.word	0x000000ff
        /*0190*/ 	.word	0x00000030
        /*0194*/ 	.short	0x0100
        /*0196*/ 	.byte	0x08
	.zero		1


	//   ....[13]....
        /*0198*/ 	.word	0x00000330
        /*019c*/ 	.word	0x000000ff
        /*01a0*/ 	.word	0x00000198
        /*01a4*/ 	.short	0x0100
        /*01a6*/ 	.byte	0x08
	.zero		1


	//   ....[14]....
        /*01a8*/ 	.word	0x00000340
        /*01ac*/ 	.word	0x000000ff
        /*01b0*/ 	.word	0x00000038
        /*01b4*/ 	.short	0x0100
        /*01b6*/ 	.byte	0x08
	.zero		1


	//   ....[15]....
        /*01b8*/ 	.word	0x00000350
        /*01bc*/ 	.word	0x000000ff
        /*01c0*/ 	.word	0x000001a0
        /*01c4*/ 	.short	0x0100
        /*01c6*/ 	.byte	0x08
	.zero		1


	//   ....[16]....
        /*01c8*/ 	.word	0x00000360
        /*01cc*/ 	.word	0x000000ff
        /*01d0*/ 	.word	0x00000040
        /*01d4*/ 	.short	0x0100
        /*01d6*/ 	.byte	0x08
	.zero		1


	//   ....[17]....
        /*01d8*/ 	.word	0x00000370
        /*01dc*/ 	.word	0x000000ff
        /*01e0*/ 	.word	0x000001a8
        /*01e4*/ 	.short	0x0100
        /*01e6*/ 	.byte	0x08
	.zero		1


	//   ....[18]....
        /*01e8*/ 	.word	0x00000380
        /*01ec*/ 	.word	0x000000ff
        /*01f0*/ 	.word	0x00000048
        /*01f4*/ 	.short	0x0100
        /*01f6*/ 	.byte	0x08
	.zero		1


	//   ....[19]....
        /*01f8*/ 	.word	0x00000390
        /*01fc*/ 	.word	0x000000ff
        /*0200*/ 	.word	0x000001b0
        /*0204*/ 	.short	0x0100
        /*0206*/ 	.byte	0x08
	.zero		1


	//   ....[20]....
        /*0208*/ 	.word	0x000003a0
        /*020c*/ 	.word	0x000000ff
        /*0210*/ 	.word	0x00000050
        /*0214*/ 	.short	0x0100
        /*0216*/ 	.byte	0x08
	.zero		1


	//   ....[21]....
        /*0218*/ 	.word	0x000003b0
        /*021c*/ 	.word	0x000000ff
        /*0220*/ 	.word	0x000001b8
        /*0224*/ 	.short	0x0100
        /*0226*/ 	.byte	0x08
	.zero		1


	//   ....[22]....
        /*0228*/ 	.word	0x000003c0
        /*022c*/ 	.word	0x000000ff
        /*0230*/ 	.word	0x00000058
        /*0234*/ 	.short	0x0100
        /*0236*/ 	.byte	0x08
	.zero		1


	//   ....[23]....
        /*0238*/ 	.word	0x000003d0
        /*023c*/ 	.word	0x000000ff
        /*0240*/ 	.word	0x000001c0
        /*0244*/ 	.short	0x0100
        /*0246*/ 	.byte	0x08
	.zero		1


	//   ....[24]....
        /*0248*/ 	.word	0x000003e0
        /*024c*/ 	.word	0x000000ff
        /*0250*/ 	.word	0x00000060
        /*0254*/ 	.short	0x0100
        /*0256*/ 	.byte	0x08
	.zero		1


	//   ....[25]....
        /*0258*/ 	.word	0x000003f0
        /*025c*/ 	.word	0x000000ff
        /*0260*/ 	.word	0x000001c8
        /*0264*/ 	.short	0x0100
        /*0266*/ 	.byte	0x08
	.zero		1


	//   ....[26]....
        /*0268*/ 	.word	0x00000400
        /*026c*/ 	.word	0x000000ff
        /*0270*/ 	.word	0x00000068
        /*0274*/ 	.short	0x0100
        /*0276*/ 	.byte	0x08
	.zero		1


	//   ....[27]....
        /*0278*/ 	.word	0x00000410
        /*027c*/ 	.word	0x000000ff
        /*0280*/ 	.word	0x000001d0
        /*0284*/ 	.short	0x0100
        /*0286*/ 	.byte	0x08
	.zero		1


	//   ....[28]....
        /*0288*/ 	.word	0x00000420
        /*028c*/ 	.word	0x000000ff
        /*0290*/ 	.word	0x00000070
        /*0294*/ 	.short	0x0100
        /*0296*/ 	.byte	0x08
	.zero		1


	//   ....[29]....
        /*0298*/ 	.word	0x00000430
        /*029c*/ 	.word	0x000000ff
        /*02a0*/ 	.word	0x000001d8
        /*02a4*/ 	.short	0x0100
        /*02a6*/ 	.byte	0x08
	.zero		1


	//   ....[30]....
        /*02a8*/ 	.word	0x00000440
        /*02ac*/ 	.word	0x000000ff
        /*02b0*/ 	.word	0x00000078
        /*02b4*/ 	.short	0x0100
        /*02b6*/ 	.byte	0x08
	.zero		1


	//   ....[31]....
        /*02b8*/ 	.word	0x00000450
        /*02bc*/ 	.word	0x000000ff
        /*02c0*/ 	.word	0x000001e0
        /*02c4*/ 	.short	0x0100
        /*02c6*/ 	.byte	0x08
	.zero		1


	//   ....[32]....
        /*02c8*/ 	.word	0x00000460
        /*02cc*/ 	.word	0x000000ff
        /*02d0*/ 	.word	0x00000080
        /*02d4*/ 	.short	0x0100
        /*02d6*/ 	.byte	0x08
	.zero		1


	//   ....[33]....
        /*02d8*/ 	.word	0x00000470
        /*02dc*/ 	.word	0x000000ff
        /*02e0*/ 	.word	0x000001e8
        /*02e4*/ 	.short	0x0100
        /*02e6*/ 	.byte	0x08
	.zero		1


	//   ....[34]....
        /*02e8*/ 	.word	0x00000480
        /*02ec*/ 	.word	0x000000ff
        /*02f0*/ 	.word	0x00000088
        /*02f4*/ 	.short	0x0100
        /*02f6*/ 	.byte	0x08
	.zero		1


	//   ....[35]....
        /*02f8*/ 	.word	0x00000490
        /*02fc*/ 	.word	0x000000ff
        /*0300*/ 	.word	0x000001f0
        /*0304*/ 	.short	0x0100
        /*0306*/ 	.byte	0x08
	.zero		1


	//   ....[36]....
        /*0308*/ 	.word	0x000004a0
        /*030c*/ 	.word	0x000000ff
        /*0310*/ 	.word	0x00000090
        /*0314*/ 	.short	0x0100
        /*0316*/ 	.byte	0x08
	.zero		1


	//   ....[37]....
        /*0318*/ 	.word	0x000004b0
        /*031c*/ 	.word	0x000000ff
        /*0320*/ 	.word	0x000001f8
        /*0324*/ 	.short	0x0100
        /*0326*/ 	.byte	0x08
	.zero		1


	//   ....[38]....
        /*0328*/ 	.word	0x000004c0
        /*032c*/ 	.word	0x000000ff
        /*0330*/ 	.word	0x00000098
        /*0334*/ 	.short	0x0100
        /*0336*/ 	.byte	0x08
	.zero		1


	//   ....[39]....
        /*0338*/ 	.word	0x000004d0
        /*033c*/ 	.word	0x000000ff
        /*0340*/ 	.word	0x00000200
        /*0344*/ 	.short	0x0100
        /*0346*/ 	.byte	0x08
	.zero		1


	//   ....[40]....
        /*0348*/ 	.word	0x000004e0
        /*034c*/ 	.word	0x000000ff
        /*0350*/ 	.word	0x000000a0
        /*0354*/ 	.short	0x0100
        /*0356*/ 	.byte	0x08
	.zero		1


	//   ....[41]....
        /*0358*/ 	.word	0x000004f0
        /*035c*/ 	.word	0x000000ff
        /*0360*/ 	.word	0x00000208
        /*0364*/ 	.short	0x0100
        /*0366*/ 	.byte	0x08
	.zero		1


	//   ....[42]....
        /*0368*/ 	.word	0x00000500
        /*036c*/ 	.word	0x000000ff
        /*0370*/ 	.word	0x000000a8
        /*0374*/ 	.short	0x0100
        /*0376*/ 	.byte	0x08
	.zero		1


	//   ....[43]....
        /*0378*/ 	.word	0x00000510
        /*037c*/ 	.word	0x000000ff
        /*0380*/ 	.word	0x00000210
        /*0384*/ 	.short	0x0100
        /*0386*/ 	.byte	0x08
	.zero		1


	//   ....[44]....
        /*0388*/ 	.word	0x00000520
        /*038c*/ 	.word	0x000000ff
        /*0390*/ 	.word	0x000000b0
        /*0394*/ 	.short	0x0100
        /*0396*/ 	.byte	0x08
	.zero		1


	//   ....[45]....
        /*0398*/ 	.word	0x00000530
        /*039c*/ 	.word	0x000000ff
        /*03a0*/ 	.word	0x00000218
        /*03a4*/ 	.short	0x0100
        /*03a6*/ 	.byte	0x08
	.zero		1


	//   ....[46]....
        /*03a8*/ 	.word	0x00000540
        /*03ac*/ 	.word	0x000000ff
        /*03b0*/ 	.word	0x000000b8
        /*03b4*/ 	.short	0x0100
        /*03b6*/ 	.byte	0x08
	.zero		1


	//   ....[47]....
        /*03b8*/ 	.word	0x00000550
        /*03bc*/ 	.word	0x000000ff
        /*03c0*/ 	.word	0x00000220
        /*03c4*/ 	.short	0x0100
        /*03c6*/ 	.byte	0x08
	.zero		1


	//   ....[48]....
        /*03c8*/ 	.word	0x00000560
        /*03cc*/ 	.word	0x000000ff
        /*03d0*/ 	.word	0x000000c0
        /*03d4*/ 	.short	0x0100
        /*03d6*/ 	.byte	0x08
	.zero		1


	//   ....[49]....
        /*03d8*/ 	.word	0x00000570
        /*03dc*/ 	.word	0x000000ff
        /*03e0*/ 	.word	0x00000228
        /*03e4*/ 	.short	0x0100
        /*03e6*/ 	.byte	0x08
	.zero		1


	//   ....[50]....
        /*03e8*/ 	.word	0x00000580
        /*03ec*/ 	.word	0x000000ff
        /*03f0*/ 	.word	0x000000c8
        /*03f4*/ 	.short	0x0100
        /*03f6*/ 	.byte	0x08
	.zero		1


	//   ....[51]....
        /*03f8*/ 	.word	0x00000590
        /*03fc*/ 	.word	0x000000ff
        /*0400*/ 	.word	0x00000230
        /*0404*/ 	.short	0x0100
        /*0406*/ 	.byte	0x08
	.zero		1


	//   ....[52]....
        /*0408*/ 	.word	0x000005a0
        /*040c*/ 	.word	0x000000ff
        /*0410*/ 	.word	0x000000d0
        /*0414*/ 	.short	0x0100
        /*0416*/ 	.byte	0x08
	.zero		1


	//   ....[53]....
        /*0418*/ 	.word	0x000005b0
        /*041c*/ 	.word	0x000000ff
        /*0420*/ 	.word	0x00000238
        /*0424*/ 	.short	0x0100
        /*0426*/ 	.byte	0x08
	.zero		1


	//   ....[54]....
        /*0428*/ 	.word	0x000005c0
        /*042c*/ 	.word	0x000000ff
        /*0430*/ 	.word	0x000000d8
        /*0434*/ 	.short	0x0100
        /*0436*/ 	.byte	0x08
	.zero		1


	//   ....[55]....
        /*0438*/ 	.word	0x000005d0
        /*043c*/ 	.word	0x000000ff
        /*0440*/ 	.word	0x00000240
        /*0444*/ 	.short	0x0100
        /*0446*/ 	.byte	0x08
	.zero		1


	//   ....[56]....
        /*0448*/ 	.word	0x000005e0
        /*044c*/ 	.word	0x000000ff
        /*0450*/ 	.word	0x000000e0
        /*0454*/ 	.short	0x0100
        /*0456*/ 	.byte	0x08
	.zero		1


	//   ....[57]....
        /*0458*/ 	.word	0x000005f0
        /*045c*/ 	.word	0x000000ff
        /*0460*/ 	.word	0x00000248
        /*0464*/ 	.short	0x0100
        /*0466*/ 	.byte	0x08
	.zero		1


	//   ....[58]....
        /*0468*/ 	.word	0x00000600
        /*046c*/ 	.word	0x000000ff
        /*0470*/ 	.word	0x000000e8
        /*0474*/ 	.short	0x0100
        /*0476*/ 	.byte	0x08
	.zero		1


	//   ....[59]....
        /*0478*/ 	.word	0x00000610
        /*047c*/ 	.word	0x000000ff
        /*0480*/ 	.word	0x00000250
        /*0484*/ 	.short	0x0100
        /*0486*/ 	.byte	0x08
	.zero		1


	//   ....[60]....
        /*0488*/ 	.word	0x00000620
        /*048c*/ 	.word	0x000000ff
        /*0490*/ 	.word	0x000000f0
        /*0494*/ 	.short	0x0100
        /*0496*/ 	.byte	0x08
	.zero		1


	//   ....[61]....
        /*0498*/ 	.word	0x00000630
        /*049c*/ 	.word	0x000000ff
        /*04a0*/ 	.word	0x00000258
        /*04a4*/ 	.short	0x0100
        /*04a6*/ 	.byte	0x08
	.zero		1


	//   ....[62]....
        /*04a8*/ 	.word	0x00000640
        /*04ac*/ 	.word	0x000000ff
        /*04b0*/ 	.word	0x000000f8
        /*04b4*/ 	.short	0x0100
        /*04b6*/ 	.byte	0x08
	.zero		1


	//   ....[63]....
        /*04b8*/ 	.word	0x00000650
        /*04bc*/ 	.word	0x000000ff
        /*04c0*/ 	.word	0x00000260
        /*04c4*/ 	.short	0x0100
        /*04c6*/ 	.byte	0x08
	.zero		1


	//   ....[64]....
        /*04c8*/ 	.word	0x00000660
        /*04cc*/ 	.word	0x000000ff
        /*04d0*/ 	.word	0x00000100
        /*04d4*/ 	.short	0x0100
        /*04d6*/ 	.byte	0x08
	.zero		1


	//   ....[65]....
        /*04d8*/ 	.word	0x00000670
        /*04dc*/ 	.word	0x000000ff
        /*04e0*/ 	.word	0x00000268
        /*04e4*/ 	.short	0x0100
        /*04e6*/ 	.byte	0x08
	.zero		1


	//   ....[66]....
        /*04e8*/ 	.word	0x00000680
        /*04ec*/ 	.word	0x000000ff
        /*04f0*/ 	.word	0x00000108
        /*04f4*/ 	.short	0x0100
        /*04f6*/ 	.byte	0x08
	.zero		1


	//   ....[67]....
        /*04f8*/ 	.word	0x00000690
        /*04fc*/ 	.word	0x000000ff
        /*0500*/ 	.word	0x00000270
        /*0504*/ 	.short	0x0100
        /*0506*/ 	.byte	0x08
	.zero		1


	//   ....[68]....
        /*0508*/ 	.word	0x000006a0
        /*050c*/ 	.word	0x000000ff
        /*0510*/ 	.word	0x00000110
        /*0514*/ 	.short	0x0100
        /*0516*/ 	.byte	0x08
	.zero		1


	//   ....[69]....
        /*0518*/ 	.word	0x000006b0
        /*051c*/ 	.word	0x000000ff
        /*0520*/ 	.word	0x00000278
        /*0524*/ 	.short	0x0100
        /*0526*/ 	.byte	0x08
	.zero		1


	//   ....[70]....
        /*0528*/ 	.word	0x000006c0
        /*052c*/ 	.word	0x000000ff
        /*0530*/ 	.word	0x00000118
        /*0534*/ 	.short	0x0100
        /*0536*/ 	.byte	0x08
	.zero		1


	//   ....[71]....
        /*0538*/ 	.word	0x000006d0
        /*053c*/ 	.word	0x000000ff
        /*0540*/ 	.word	0x00000280
        /*0544*/ 	.short	0x0100
        /*0546*/ 	.byte	0x08
	.zero		1


	//   ....[72]....
        /*0548*/ 	.word	0x000006e0
        /*054c*/ 	.word	0x000000ff
        /*0550*/ 	.word	0x00000120
        /*0554*/ 	.short	0x0100
        /*0556*/ 	.byte	0x08
	.zero		1


	//   ....[73]....
        /*0558*/ 	.word	0x000006f0
        /*055c*/ 	.word	0x000000ff
        /*0560*/ 	.word	0x00000288
        /*0564*/ 	.short	0x0100
        /*0566*/ 	.byte	0x08
	.zero		1


	//   ....[74]....
        /*0568*/ 	.word	0x00000700
        /*056c*/ 	.word	0x000000ff
        /*0570*/ 	.word	0x00000128
        /*0574*/ 	.short	0x0100
        /*0576*/ 	.byte	0x08
	.zero		1


	//   ....[75]....
        /*0578*/ 	.word	0x00000710
        /*057c*/ 	.word	0x000000ff
        /*0580*/ 	.word	0x00000290
        /*0584*/ 	.short	0x0100
        /*0586*/ 	.byte	0x08
	.zero		1


	//   ....[76]....
        /*0588*/ 	.word	0x00000720
        /*058c*/ 	.word	0x000000ff
        /*0590*/ 	.word	0x00000130
        /*0594*/ 	.short	0x0100
        /*0596*/ 	.byte	0x08
	.zero		1


	//   ....[77]....
        /*0598*/ 	.word	0x00000730
        /*059c*/ 	.word	0x000000ff
        /*05a0*/ 	.word	0x00000298
        /*05a4*/ 	.short	0x0100
        /*05a6*/ 	.byte	0x08
	.zero		1


	//   ....[78]....
        /*05a8*/ 	.word	0x00000740
        /*05ac*/ 	.word	0x000000ff
        /*05b0*/ 	.word	0x00000138
        /*05b4*/ 	.short	0x0100
        /*05b6*/ 	.byte	0x08
	.zero		1


	//   ....[79]....
        /*05b8*/ 	.word	0x00000750
        /*05bc*/ 	.word	0x000000ff
        /*05c0*/ 	.word	0x000002a0
        /*05c4*/ 	.short	0x0100
        /*05c6*/ 	.byte	0x08
	.zero		1


	//   ....[80]....
        /*05c8*/ 	.word	0x00000760
        /*05cc*/ 	.word	0x000000ff
        /*05d0*/ 	.word	0x00000140
        /*05d4*/ 	.short	0x0100
        /*05d6*/ 	.byte	0x08
	.zero		1


	//   ....[81]....
        /*05d8*/ 	.word	0x00000770
        /*05dc*/ 	.word	0x000000ff
        /*05e0*/ 	.word	0x000002a8
        /*05e4*/ 	.short	0x0100
        /*05e6*/ 	.byte	0x08
	.zero		1


	//   ....[82]....
        /*05e8*/ 	.word	0x00000780
        /*05ec*/ 	.word	0x000000ff
        /*05f0*/ 	.word	0x00000148
        /*05f4*/ 	.short	0x0100
        /*05f6*/ 	.byte	0x08
	.zero		1


	//   ....[83]....
        /*05f8*/ 	.word	0x00000790
        /*05fc*/ 	.word	0x000000ff
        /*0600*/ 	.word	0x000002b0
        /*0604*/ 	.short	0x0100
        /*0606*/ 	.byte	0x08
	.zero		1


	//   ....[84]....
        /*0608*/ 	.word	0x000007a0
        /*060c*/ 	.word	0x000000ff
        /*0610*/ 	.word	0x00000150
        /*0614*/ 	.short	0x0100
        /*0616*/ 	.byte	0x08
	.zero		1


	//   ....[85]....
        /*0618*/ 	.word	0x000007b0
        /*061c*/ 	.word	0x000000ff
        /*0620*/ 	.word	0x000002b8
        /*0624*/ 	.short	0x0100
        /*0626*/ 	.byte	0x08
	.zero		1


	//   ....[86]....
        /*0628*/ 	.word	0x000007c0
        /*062c*/ 	.word	0x000000ff
        /*0630*/ 	.word	0x00000158
        /*0634*/ 	.short	0x0100
        /*0636*/ 	.byte	0x08
	.zero		1


	//   ....[87]....
        /*0638*/ 	.word	0x000007d0
        /*063c*/ 	.word	0x000000ff
        /*0640*/ 	.word	0x000002c0
        /*0644*/ 	.short	0x0100
        /*0646*/ 	.byte	0x08
	.zero		1


	//   ....[88]....
        /*0648*/ 	.word	0x000007e0
        /*064c*/ 	.word	0x000000ff
        /*0650*/ 	.word	0x00000160
        /*0654*/ 	.short	0x0100
        /*0656*/ 	.byte	0x08
	.zero		1


	//   ....[89]....
        /*0658*/ 	.word	0x000007f0
        /*065c*/ 	.word	0x000000ff
        /*0660*/ 	.word	0x000002c8
        /*0664*/ 	.short	0x0100
        /*0666*/ 	.byte	0x08
	.zero		1


	//   ....[90]....
        /*0668*/ 	.word	0x00000d50
        /*066c*/ 	.word	0x000000ff
        /*0670*/ 	.word	0x00000300
        /*0674*/ 	.short	0x0100
        /*0676*/ 	.byte	0x08
	.zero		1


	//   ....[91]....
        /*0678*/ 	.word	0x00000de0
        /*067c*/ 	.word	0x000000ff
        /*0680*/ 	.word	0x00000308
        /*0684*/ 	.short	0x0100
        /*0686*/ 	.byte	0x08
	.zero		1


	//   ....[92]....
        /*0688*/ 	.word	0x00000e30
        /*068c*/ 	.word	0x000000ff
        /*0690*/ 	.word	0x000002e0
        /*0694*/ 	.short	0x0100
        /*0696*/ 	.byte	0x09
	.zero		1


	//   ....[93]....
        /*0698*/ 	.word	0x00000e40
        /*069c*/ 	.word	0x000000ff
        /*06a0*/ 	.word	0x000002e8
        /*06a4*/ 	.short	0x0100
        /*06a6*/ 	.byte	0x09
	.zero		1


	//   ....[94]....
        /*06a8*/ 	.word	0x00000e50
        /*06ac*/ 	.word	0x000000ff
        /*06b0*/ 	.word	0x000002f0
        /*06b4*/ 	.short	0x0100
        /*06b6*/ 	.byte	0x09
	.zero		1


	//   ....[95]....
        /*06b8*/ 	.word	0x00000e60
        /*06bc*/ 	.word	0x000000ff
        /*06c0*/ 	.word	0x000002f8
        /*06c4*/ 	.short	0x0100
        /*06c6*/ 	.byte	0x09
	.zero		1


	//   ....[96]....
        /*06c8*/ 	.word	0x00001d80
        /*06cc*/ 	.word	0x000000ff
        /*06d0*/ 	.word	0xfffffff8
        /*06d4*/ 	.short	0x010a
        /*06d6*/ 	.byte	0x2c
	.zero		1


	//   ....[97]....
        /*06d8*/ 	.word	0x00001f40
        /*06dc*/ 	.word	0x00000003
        /*06e0*/ 	.word	0x00000000
        /*06e4*/ 	.short	0x010a
        /*06e6*/ 	.byte	0x3f
	.zero		1


	//   ....[98]....
        /*06e8*/ 	.word	0x00001f80
        /*06ec*/ 	.word	0x00000003
        /*06f0*/ 	.word	0x00000000
        /*06f4*/ 	.short	0x010a
        /*06f6*/ 	.byte	0x3f
	.zero		1


	//   ....[99]....
        /*06f8*/ 	.word	0x00002110
        /*06fc*/ 	.word	0x000000ff
        /*0700*/ 	.word	0x00000000
        /*0704*/ 	.short	0x010a
        /*0706*/ 	.byte	0x04
	.zero		1


	//   ....[100]....
        /*0708*/ 	.word	0x00002150
        /*070c*/ 	.word	0x000000ff
        /*0710*/ 	.word	0x00000000
        /*0714*/ 	.short	0x010a
        /*0716*/ 	.byte	0x04
	.zero		1


	//   ....[101]....
        /*0718*/ 	.word	0x00002240
        /*071c*/ 	.word	0x00000004
        /*0720*/ 	.word	0x00000000
        /*0724*/ 	.short	0x0101
        /*0726*/ 	.byte	0x3f
	.zero		1


	//   ....[102]....
        /*0728*/ 	.word	0x00002350
        /*072c*/ 	.word	0x00000003
        /*0730*/ 	.word	0x00000000
        /*0734*/ 	.short	0x0101
        /*0736*/ 	.byte	0x2f
	.zero		1


	//   ....[103]....
        /*0738*/ 	.word	0x00002480
        /*073c*/ 	.word	0x00000000
        /*0740*/ 	.word	0x00000000
        /*0744*/ 	.short	0x0101
        /*0746*/ 	.byte	0x3f
	.zero		1


	//   ....[104]....
        /*0748*/ 	.word	0x00002500
        /*074c*/ 	.word	0x000000ff
        /*0750*/ 	.word	0x00000008
        /*0754*/ 	.short	0x010a
        /*0756*/ 	.byte	0x2c
	.zero		1


	//   ....[105]....
        /*0758*/ 	.word	0x00005790
        /*075c*/ 	.word	0x00000000
        /*0760*/ 	.word	0x00000000
        /*0764*/ 	.short	0x0101
        /*0766*/ 	.byte	0x2f
	.zero		1


	//   ....[106]....
        /*0768*/ 	.word	0x000060d0
        /*076c*/ 	.word	0x0000000c
        /*0770*/ 	.word	0x00000168
        /*0774*/ 	.short	0x010a
        /*0776*/ 	.byte	0x3f
	.zero		1


	//   ....[107]....
        /*0778*/ 	.word	0x000064f0
        /*077c*/ 	.word	0x00000006
        /*0780*/ 	.word	0x00000308
        /*0784*/ 	.short	0x0101
        /*0786*/ 	.byte	0x3f
	.zero		1


	//   ....[108]....
        /*0788*/ 	.word	0x00006c00
        /*078c*/ 	.word	0x00000007
        /*0790*/ 	.word	0x00000000
        /*0794*/ 	.short	0x010a
        /*0796*/ 	.byte	0x3f
	.zero		1


	//   ....[109]....
        /*0798*/ 	.word	0x00006c80
        /*079c*/ 	.word	0x00000006
        /*07a0*/ 	.word	0x00000000
        /*07a4*/ 	.short	0x010a
        /*07a6*/ 	.byte	0x3f
	.zero		1


	//   ....[110]....
        /*07a8*/ 	.word	0x00006d10
        /*07ac*/ 	.word	0x00000007
        /*07b0*/ 	.word	0x00000000
        /*07b4*/ 	.short	0x010a
        /*07b6*/ 	.byte	0x3f
	.zero		1


	//   ....[111]....
        /*07b8*/ 	.word	0x00006da0
        /*07bc*/ 	.word	0x00000006
        /*07c0*/ 	.word	0x00000000
        /*07c4*/ 	.short	0x010a
        /*07c6*/ 	.byte	0x3f
	.zero		1


	//   ....[112]....
        /*07c8*/ 	.word	0x00006e30
        /*07cc*/ 	.word	0x00000007
        /*07d0*/ 	.word	0x00000000
        /*07d4*/ 	.short	0x010a
        /*07d6*/ 	.byte	0x3f
	.zero		1


	//   ....[113]....
        /*07d8*/ 	.word	0x00006ec0
        /*07dc*/ 	.word	0x00000006
        /*07e0*/ 	.word	0x00000000
        /*07e4*/ 	.short	0x010a
        /*07e6*/ 	.byte	0x3f
	.zero		1


	//   ....[114]....
        /*07e8*/ 	.word	0x00006f50
        /*07ec*/ 	.word	0x00000007
        /*07f0*/ 	.word	0x00000000
        /*07f4*/ 	.short	0x010a
        /*07f6*/ 	.byte	0x3f
	.zero		1


	//   ....[115]....
        /*07f8*/ 	.word	0x00006fe0
        /*07fc*/ 	.word	0x00000006
        /*0800*/ 	.word	0x00000000
        /*0804*/ 	.short	0x010a
        /*0806*/ 	.byte	0x3f
	.zero		1


	//   ....[116]....
        /*0808*/ 	.word	0x00007070
        /*080c*/ 	.word	0x00000007
        /*0810*/ 	.word	0x00000000
        /*0814*/ 	.short	0x010a
        /*0816*/ 	.byte	0x3f
	.zero		1


	//   ....[117]....
        /*0818*/ 	.word	0x00007100
        /*081c*/ 	.word	0x00000006
        /*0820*/ 	.word	0x00000000
        /*0824*/ 	.short	0x010a
        /*0826*/ 	.byte	0x3f
	.zero		1


	//   ....[118]....
        /*0828*/ 	.word	0x00007190
        /*082c*/ 	.word	0x00000007
        /*0830*/ 	.word	0x00000000
        /*0834*/ 	.short	0x010a
        /*0836*/ 	.byte	0x3f
	.zero		1


	//   ....[119]....
        /*0838*/ 	.word	0x00007220
        /*083c*/ 	.word	0x00000006
        /*0840*/ 	.word	0x00000000
        /*0844*/ 	.short	0x010a
        /*0846*/ 	.byte	0x3f
	.zero		1


	//   ....[120]....
        /*0848*/ 	.word	0x000072b0
        /*084c*/ 	.word	0x00000007
        /*0850*/ 	.word	0x00000000
        /*0854*/ 	.short	0x010a
        /*0856*/ 	.byte	0x3f
	.zero		1


	//   ....[121]....
        /*0858*/ 	.word	0x00007340
        /*085c*/ 	.word	0x00000006
        /*0860*/ 	.word	0x00000000
        /*0864*/ 	.short	0x010a
        /*0866*/ 	.byte	0x3f
	.zero		1


	//   ....[122]....
        /*0868*/ 	.word	0x000073d0
        /*086c*/ 	.word	0x00000007
        /*0870*/ 	.word	0x00000000
        /*0874*/ 	.short	0x010a
        /*0876*/ 	.byte	0x3f
	.zero		1


	//   ....[123]....
        /*0878*/ 	.word	0x00007460
        /*087c*/ 	.word	0x00000006
        /*0880*/ 	.word	0x00000000
        /*0884*/ 	.short	0x010a
        /*0886*/ 	.byte	0x3f
	.zero		1


	//   ....[124]....
        /*0888*/ 	.word	0x000074f0
        /*088c*/ 	.word	0x00000007
        /*0890*/ 	.word	0x00000000
        /*0894*/ 	.short	0x010a
        /*0896*/ 	.byte	0x3f
	.zero		1


	//   ....[125]....
        /*0898*/ 	.word	0x00007580
        /*089c*/ 	.word	0x00000006
        /*08a0*/ 	.word	0x00000000
        /*08a4*/ 	.short	0x010a
        /*08a6*/ 	.byte	0x3f
	.zero		1


	//   ....[126]....
        /*08a8*/ 	.word	0x00007610
        /*08ac*/ 	.word	0x00000007
        /*08b0*/ 	.word	0x00000000
        /*08b4*/ 	.short	0x010a
        /*08b6*/ 	.byte	0x3f
	.zero		1


	//   ....[127]....
        /*08b8*/ 	.word	0x000076a0
        /*08bc*/ 	.word	0x00000006
        /*08c0*/ 	.word	0x00000000
        /*08c4*/ 	.short	0x010a
        /*08c6*/ 	.byte	0x3f
	.zero		1


	//   ....[128]....
        /*08c8*/ 	.word	0x00007730
        /*08cc*/ 	.word	0x00000007
        /*08d0*/ 	.word	0x00000000
        /*08d4*/ 	.short	0x010a
        /*08d6*/ 	.byte	0x3f
	.zero		1


	//   ....[129]....
        /*08d8*/ 	.word	0x000077c0
        /*08dc*/ 	.word	0x00000006
        /*08e0*/ 	.word	0x00000000
        /*08e4*/ 	.short	0x010a
        /*08e6*/ 	.byte	0x3f
	.zero		1


	//   ....[130]....
        /*08e8*/ 	.word	0x00007850
        /*08ec*/ 	.word	0x00000007
        /*08f0*/ 	.word	0x00000000
        /*08f4*/ 	.short	0x010a
        /*08f6*/ 	.byte	0x3f
	.zero		1


	//   ....[131]....
        /*08f8*/ 	.word	0x000078e0
        /*08fc*/ 	.word	0x00000006
        /*0900*/ 	.word	0x00000000
        /*0904*/ 	.short	0x010a
        /*0906*/ 	.byte	0x3f
	.zero		1


	//   ....[132]....
        /*0908*/ 	.word	0x00007970
        /*090c*/ 	.word	0x00000007
        /*0910*/ 	.word	0x00000000
        /*0914*/ 	.short	0x010a
        /*0916*/ 	.byte	0x3f
	.zero		1


	//   ....[133]....
        /*0918*/ 	.word	0x00007a00
        /*091c*/ 	.word	0x00000006
        /*0920*/ 	.word	0x00000000
        /*0924*/ 	.short	0x010a
        /*0926*/ 	.byte	0x3f
	.zero		1


	//   ....[134]....
        /*0928*/ 	.word	0x00007a90
        /*092c*/ 	.word	0x00000007
        /*0930*/ 	.word	0x00000000
        /*0934*/ 	.short	0x010a
        /*0936*/ 	.byte	0x3f
	.zero		1


	//   ....[135]....
        /*0938*/ 	.word	0x00007b20
        /*093c*/ 	.word	0x00000006
        /*0940*/ 	.word	0x00000000
        /*0944*/ 	.short	0x010a
        /*0946*/ 	.byte	0x3f
	.zero		1


	//   ....[136]....
        /*0948*/ 	.word	0x00007bb0
        /*094c*/ 	.word	0x00000007
        /*0950*/ 	.word	0x00000000
        /*0954*/ 	.short	0x010a
        /*0956*/ 	.byte	0x3f
	.zero		1


	//   ....[137]....
        /*0958*/ 	.word	0x00007c40
        /*095c*/ 	.word	0x00000006
        /*0960*/ 	.word	0x00000000
        /*0964*/ 	.short	0x010a
        /*0966*/ 	.byte	0x3f
	.zero		1


	//   ....[138]....
        /*0968*/ 	.word	0x00007cd0
        /*096c*/ 	.word	0x00000007
        /*0970*/ 	.word	0x00000000
        /*0974*/ 	.short	0x010a
        /*0976*/ 	.byte	0x3f
	.zero		1


	//   ....[139]....
        /*0978*/ 	.word	0x00007d60
        /*097c*/ 	.word	0x00000006
        /*0980*/ 	.word	0x00000000
        /*0984*/ 	.short	0x010a
        /*0986*/ 	.byte	0x3f
	.zero		1


	//   ....[140]....
        /*0988*/ 	.word	0x00007df0
        /*098c*/ 	.word	0x00000007
        /*0990*/ 	.word	0x00000000
        /*0994*/ 	.short	0x010a
        /*0996*/ 	.byte	0x3f
	.zero		1


	//   ....[141]....
        /*0998*/ 	.word	0x00007e80
        /*099c*/ 	.word	0x00000006
        /*09a0*/ 	.word	0x00000000
        /*09a4*/ 	.short	0x010a
        /*09a6*/ 	.byte	0x3f
	.zero		1


	//   ....[142]....
        /*09a8*/ 	.word	0x00007f10
        /*09ac*/ 	.word	0x00000007
        /*09b0*/ 	.word	0x00000000
        /*09b4*/ 	.short	0x010a
        /*09b6*/ 	.byte	0x3f
	.zero		1


	//   ....[143]....
        /*09b8*/ 	.word	0x00007fa0
        /*09bc*/ 	.word	0x00000006
        /*09c0*/ 	.word	0x00000000
        /*09c4*/ 	.short	0x010a
        /*09c6*/ 	.byte	0x3f
	.zero		1


	//   ....[144]....
        /*09c8*/ 	.word	0x00008030
        /*09cc*/ 	.word	0x00000007
        /*09d0*/ 	.word	0x00000000
        /*09d4*/ 	.short	0x010a
        /*09d6*/ 	.byte	0x3f
	.zero		1


	//   ....[145]....
        /*09d8*/ 	.word	0x000080c0
        /*09dc*/ 	.word	0x00000006
        /*09e0*/ 	.word	0x00000000
        /*09e4*/ 	.short	0x010a
        /*09e6*/ 	.byte	0x3f
	.zero		1


	//   ....[146]....
        /*09e8*/ 	.word	0x00008150
        /*09ec*/ 	.word	0x00000007
        /*09f0*/ 	.word	0x00000000
        /*09f4*/ 	.short	0x010a
        /*09f6*/ 	.byte	0x3f
	.zero		1


	//   ....[147]....
        /*09f8*/ 	.word	0x000081e0
        /*09fc*/ 	.word	0x00000006
        /*0a00*/ 	.word	0x00000000
        /*0a04*/ 	.short	0x010a
        /*0a06*/ 	.byte	0x3f
	.zero		1


	//   ....[148]....
        /*0a08*/ 	.word	0x00008270
        /*0a0c*/ 	.word	0x00000007
        /*0a10*/ 	.word	0x00000000
        /*0a14*/ 	.short	0x010a
        /*0a16*/ 	.byte	0x3f
	.zero		1


	//   ....[149]....
        /*0a18*/ 	.word	0x00008300
        /*0a1c*/ 	.word	0x00000006
        /*0a20*/ 	.word	0x00000000
        /*0a24*/ 	.short	0x010a
        /*0a26*/ 	.byte	0x3f
	.zero		1


	//   ....[150]....
        /*0a28*/ 	.word	0x00008390
        /*0a2c*/ 	.word	0x00000007
        /*0a30*/ 	.word	0x00000000
        /*0a34*/ 	.short	0x010a
        /*0a36*/ 	.byte	0x3f
	.zero		1


	//   ....[151]....
        /*0a38*/ 	.word	0x00008420
        /*0a3c*/ 	.word	0x00000006
        /*0a40*/ 	.word	0x00000000
        /*0a44*/ 	.short	0x010a
        /*0a46*/ 	.byte	0x3f
	.zero		1


	//   ....[152]....
        /*0a48*/ 	.word	0x000084b0
        /*0a4c*/ 	.word	0x00000005
        /*0a50*/ 	.word	0x00000000
        /*0a54*/ 	.short	0x010a
        /*0a56*/ 	.byte	0x3f
	.zero		1


	//   ....[153]....
        /*0a58*/ 	.word	0x00008520
        /*0a5c*/ 	.word	0x00000003
        /*0a60*/ 	.word	0xfffffff8
        /*0a64*/ 	.short	0x010a
        /*0a66*/ 	.byte	0x3f
	.zero		1


	//   ....[154]....
        /*0a68*/ 	.word	0x00008570
        /*0a6c*/ 	.word	0x00000003
        /*0a70*/ 	.word	0x00000000
        /*0a74*/ 	.short	0x010a
        /*0a76*/ 	.byte	0x3f
	.zero		1


	//   ....[155]....
        /*0a78*/ 	.word	0x000085d0
        /*0a7c*/ 	.word	0x00000005
        /*0a80*/ 	.word	0x00000000
        /*0a84*/ 	.short	0x010a
        /*0a86*/ 	.byte	0x3f
	.zero		1


	//   ....[156]....
        /*0a88*/ 	.word	0x00008630
        /*0a8c*/ 	.word	0x00000003
        /*0a90*/ 	.word	0x00000008
        /*0a94*/ 	.short	0x010a
        /*0a96*/ 	.byte	0x3f
	.zero		1


	//   ....[157]....
        /*0a98*/ 	.word	0x00008700
        /*0a9c*/ 	.word	0x0000000c
        /*0aa0*/ 	.word	0x00000168
        /*0aa4*/ 	.short	0x010a
        /*0aa6*/ 	.byte	0x3f
	.zero		1


	//   ....[158]....
        /*0aa8*/ 	.word	0x000087d0
        /*0aac*/ 	.word	0x00000007
        /*0ab0*/ 	.word	0x00000000
        /*0ab4*/ 	.short	0x010a
        /*0ab6*/ 	.byte	0x3f
	.zero		1


	//   ....[159]....
        /*0ab8*/ 	.word	0x00008820
        /*0abc*/ 	.word	0x00000006
        /*0ac0*/ 	.word	0x00000000
        /*0ac4*/ 	.short	0x010a
        /*0ac6*/ 	.byte	0x3f
	.zero		1


	//   ....[160]....
        /*0ac8*/ 	.word	0x00008870
        /*0acc*/ 	.word	0x00000007
        /*0ad0*/ 	.word	0x00000000
        /*0ad4*/ 	.short	0x010a
        /*0ad6*/ 	.byte	0x3f
	.zero		1


	//   ....[161]....
        /*0ad8*/ 	.word	0x000088c0
        /*0adc*/ 	.word	0x00000006
        /*0ae0*/ 	.word	0x00000000
        /*0ae4*/ 	.short	0x010a
        /*0ae6*/ 	.byte	0x3f
	.zero		1


	//   ....[162]....
        /*0ae8*/ 	.word	0x00008910
        /*0aec*/ 	.word	0x00000007
        /*0af0*/ 	.word	0x00000000
        /*0af4*/ 	.short	0x010a
        /*0af6*/ 	.byte	0x3f
	.zero		1


	//   ....[163]....
        /*0af8*/ 	.word	0x00008960
        /*0afc*/ 	.word	0x00000006
        /*0b00*/ 	.word	0x00000000
        /*0b04*/ 	.short	0x010a
        /*0b06*/ 	.byte	0x3f
	.zero		1


	//   ....[164]....
        /*0b08*/ 	.word	0x000089b0
        /*0b0c*/ 	.word	0x00000007
        /*0b10*/ 	.word	0x00000000
        /*0b14*/ 	.short	0x010a
        /*0b16*/ 	.byte	0x3f
	.zero		1


	//   ....[165]....
        /*0b18*/ 	.word	0x00008a00
        /*0b1c*/ 	.word	0x00000006
        /*0b20*/ 	.word	0x00000000
        /*0b24*/ 	.short	0x010a
        /*0b26*/ 	.byte	0x3f
	.zero		1


	//   ....[166]....
        /*0b28*/ 	.word	0x00008a50
        /*0b2c*/ 	.word	0x00000007
        /*0b30*/ 	.word	0x00000000
        /*0b34*/ 	.short	0x010a
        /*0b36*/ 	.byte	0x3f
	.zero		1


	//   ....[167]....
        /*0b38*/ 	.word	0x00008aa0
        /*0b3c*/ 	.word	0x00000006
        /*0b40*/ 	.word	0x00000000
        /*0b44*/ 	.short	0x010a
        /*0b46*/ 	.byte	0x3f
	.zero		1


	//   ....[168]....
        /*0b48*/ 	.word	0x00008af0
        /*0b4c*/ 	.word	0x00000007
        /*0b50*/ 	.word	0x00000000
        /*0b54*/ 	.short	0x010a
        /*0b56*/ 	.byte	0x3f
	.zero		1


	//   ....[169]....
        /*0b58*/ 	.word	0x00008b40
        /*0b5c*/ 	.word	0x00000006
        /*0b60*/ 	.word	0x00000000
        /*0b64*/ 	.short	0x010a
        /*0b66*/ 	.byte	0x3f
	.zero		1


	//   ....[170]....
        /*0b68*/ 	.word	0x00008b90
        /*0b6c*/ 	.word	0x00000007
        /*0b70*/ 	.word	0x00000000
        /*0b74*/ 	.short	0x010a
        /*0b76*/ 	.byte	0x3f
	.zero		1


	//   ....[171]....
        /*0b78*/ 	.word	0x00008be0
        /*0b7c*/ 	.word	0x00000006
        /*0b80*/ 	.word	0x00000000
        /*0b84*/ 	.short	0x010a
        /*0b86*/ 	.byte	0x3f
	.zero		1


	//   ....[172]....
        /*0b88*/ 	.word	0x00008c30
        /*0b8c*/ 	.word	0x00000007
        /*0b90*/ 	.word	0x00000000
        /*0b94*/ 	.short	0x010a
        /*0b96*/ 	.byte	0x3f
	.zero		1


	//   ....[173]....
        /*0b98*/ 	.word	0x00008c80
        /*0b9c*/ 	.word	0x00000006
        /*0ba0*/ 	.word	0x00000000
        /*0ba4*/ 	.short	0x010a
        /*0ba6*/ 	.byte	0x3f
	.zero		1


	//   ....[174]....
        /*0ba8*/ 	.word	0x00008cd0
        /*0bac*/ 	.word	0x00000007
        /*0bb0*/ 	.word	0x00000000
        /*0bb4*/ 	.short	0x010a
        /*0bb6*/ 	.byte	0x3f
	.zero		1


	//   ....[175]....
        /*0bb8*/ 	.word	0x00008d20
        /*0bbc*/ 	.word	0x00000006
        /*0bc0*/ 	.word	0x00000000
        /*0bc4*/ 	.short	0x010a
        /*0bc6*/ 	.byte	0x3f
	.zero		1


	//   ....[176]....
        /*0bc8*/ 	.word	0x00008d70
        /*0bcc*/ 	.word	0x00000007
        /*0bd0*/ 	.word	0x00000000
        /*0bd4*/ 	.short	0x010a
        /*0bd6*/ 	.byte	0x3f
	.zero		1


	//   ....[177]....
        /*0bd8*/ 	.word	0x00008dc0
        /*0bdc*/ 	.word	0x00000006
        /*0be0*/ 	.word	0x00000000
        /*0be4*/ 	.short	0x010a
        /*0be6*/ 	.byte	0x3f
	.zero		1


	//   ....[178]....
        /*0be8*/ 	.word	0x00008e10
        /*0bec*/ 	.word	0x00000007
        /*0bf0*/ 	.word	0x00000000
        /*0bf4*/ 	.short	0x010a
        /*0bf6*/ 	.byte	0x3f
	.zero		1


	//   ....[179]....
        /*0bf8*/ 	.word	0x00008e60
        /*0bfc*/ 	.word	0x00000006
        /*0c00*/ 	.word	0x00000000
        /*0c04*/ 	.short	0x010a
        /*0c06*/ 	.byte	0x3f
	.zero		1


	//   ....[180]....
        /*0c08*/ 	.word	0x00008eb0
        /*0c0c*/ 	.word	0x00000007
        /*0c10*/ 	.word	0x00000000
        /*0c14*/ 	.short	0x010a
        /*0c16*/ 	.byte	0x3f
	.zero		1


	//   ....[181]....
        /*0c18*/ 	.word	0x00008f00
        /*0c1c*/ 	.word	0x00000006
        /*0c20*/ 	.word	0x00000000
        /*0c24*/ 	.short	0x010a
        /*0c26*/ 	.byte	0x3f
	.zero		1


	//   ....[182]....
        /*0c28*/ 	.word	0x00008f50
        /*0c2c*/ 	.word	0x00000007
        /*0c30*/ 	.word	0x00000000
        /*0c34*/ 	.short	0x010a
        /*0c36*/ 	.byte	0x3f
	.zero		1


	//   ....[183]....
        /*0c38*/ 	.word	0x00008fa0
        /*0c3c*/ 	.word	0x00000006
        /*0c40*/ 	.word	0x00000000
        /*0c44*/ 	.short	0x010a
        /*0c46*/ 	.byte	0x3f
	.zero		1


	//   ....[184]....
        /*0c48*/ 	.word	0x00008ff0
        /*0c4c*/ 	.word	0x00000007
        /*0c50*/ 	.word	0x00000000
        /*0c54*/ 	.short	0x010a
        /*0c56*/ 	.byte	0x3f
	.zero		1


	//   ....[185]....
        /*0c58*/ 	.word	0x00009040
        /*0c5c*/ 	.word	0x00000006
        /*0c60*/ 	.word	0x00000000
        /*0c64*/ 	.short	0x010a
        /*0c66*/ 	.byte	0x3f
	.zero		1


	//   ....[186]....
        /*0c68*/ 	.word	0x00009090
        /*0c6c*/ 	.word	0x00000007
        /*0c70*/ 	.word	0x00000000
        /*0c74*/ 	.short	0x010a
        /*0c76*/ 	.byte	0x3f
	.zero		1


	//   ....[187]....
        /*0c78*/ 	.word	0x000090e0
        /*0c7c*/ 	.word	0x00000006
        /*0c80*/ 	.word	0x00000000
        /*0c84*/ 	.short	0x010a
        /*0c86*/ 	.byte	0x3f
	.zero		1


	//   ....[188]....
        /*0c88*/ 	.word	0x00009130
        /*0c8c*/ 	.word	0x00000007
        /*0c90*/ 	.word	0x00000000
        /*0c94*/ 	.short	0x010a
        /*0c96*/ 	.byte	0x3f
	.zero		1


	//   ....[189]....
        /*0c98*/ 	.word	0x00009180
        /*0c9c*/ 	.word	0x00000006
        /*0ca0*/ 	.word	0x00000000
        /*0ca4*/ 	.short	0x010a
        /*0ca6*/ 	.byte	0x3f
	.zero		1


	//   ....[190]....
        /*0ca8*/ 	.word	0x000091d0
        /*0cac*/ 	.word	0x00000007
        /*0cb0*/ 	.word	0x00000000
        /*0cb4*/ 	.short	0x010a
        /*0cb6*/ 	.byte	0x3f
	.zero		1


	//   ....[191]....
        /*0cb8*/ 	.word	0x00009220
        /*0cbc*/ 	.word	0x00000006
        /*0cc0*/ 	.word	0x00000000
        /*0cc4*/ 	.short	0x010a
        /*0cc6*/ 	.byte	0x3f
	.zero		1


	//   ....[192]....
        /*0cc8*/ 	.word	0x00009270
        /*0ccc*/ 	.word	0x00000007
        /*0cd0*/ 	.word	0x00000000
        /*0cd4*/ 	.short	0x010a
        /*0cd6*/ 	.byte	0x3f
	.zero		1


	//   ....[193]....
        /*0cd8*/ 	.word	0x000092c0
        /*0cdc*/ 	.word	0x00000006
        /*0ce0*/ 	.word	0x00000000
        /*0ce4*/ 	.short	0x010a
        /*0ce6*/ 	.byte	0x3f
	.zero		1


	//   ....[194]....
        /*0ce8*/ 	.word	0x00009310
        /*0cec*/ 	.word	0x00000007
        /*0cf0*/ 	.word	0x00000000
        /*0cf4*/ 	.short	0x010a
        /*0cf6*/ 	.byte	0x3f
	.zero		1


	//   ....[195]....
        /*0cf8*/ 	.word	0x00009360
        /*0cfc*/ 	.word	0x00000006
        /*0d00*/ 	.word	0x00000000
        /*0d04*/ 	.short	0x010a
        /*0d06*/ 	.byte	0x3f
	.zero		1


	//   ....[196]....
        /*0d08*/ 	.word	0x000093b0
        /*0d0c*/ 	.word	0x00000007
        /*0d10*/ 	.word	0x00000000
        /*0d14*/ 	.short	0x010a
        /*0d16*/ 	.byte	0x3f
	.zero		1


	//   ....[197]....
        /*0d18*/ 	.word	0x00009400
        /*0d1c*/ 	.word	0x00000006
        /*0d20*/ 	.word	0x00000000
        /*0d24*/ 	.short	0x010a
        /*0d26*/ 	.byte	0x3f
	.zero		1


	//   ....[198]....
        /*0d28*/ 	.word	0x00009450
        /*0d2c*/ 	.word	0x00000007
        /*0d30*/ 	.word	0x00000000
        /*0d34*/ 	.short	0x010a
        /*0d36*/ 	.byte	0x3f
	.zero		1


	//   ....[199]....
        /*0d38*/ 	.word	0x000094a0
        /*0d3c*/ 	.word	0x00000006
        /*0d40*/ 	.word	0x00000000
        /*0d44*/ 	.short	0x010a
        /*0d46*/ 	.byte	0x3f
	.zero		1


	//   ....[200]....
        /*0d48*/ 	.word	0x000094f0
        /*0d4c*/ 	.word	0x00000007
        /*0d50*/ 	.word	0x00000000
        /*0d54*/ 	.short	0x010a
        /*0d56*/ 	.byte	0x3f
	.zero		1


	//   ....[201]....
        /*0d58*/ 	.word	0x00009540
        /*0d5c*/ 	.word	0x00000006
        /*0d60*/ 	.word	0x00000000
        /*0d64*/ 	.short	0x010a
        /*0d66*/ 	.byte	0x3f
	.zero		1


	//----- nvinfo : EIATTR_NUM_MBARRIERS
	.align		4
.L_37:
        /*0d68*/ 	.byte	0x03, 0x38
        /*0d6a*/ 	.short	0x0060


	//----- nvinfo : EIATTR_EXIT_INSTR_OFFSETS
	.align		4
        /*0d6c*/ 	.byte	0x04, 0x1c
        /*0d6e*/ 	.short	(.L_39 - .L_38)


	//   ....[0]....
.L_38:
        /*0d70*/ 	.word	0x00001960


	//   ....[1]....
        /*0d74*/ 	.word	0x000019c0


	//   ....[2]....
        /*0d78*/ 	.word	0x00005dd0


	//   ....[3]....
        /*0d7c*/ 	.word	0x00005e00


	//   ....[4]....
        /*0d80*/ 	.word	0x00008500


	//----- nvinfo : EIATTR_MAX_THREADS
	.align		4
.L_39:
        /*0d84*/ 	.byte	0x04, 0x05
        /*0d86*/ 	.short	(.L_41 - .L_40)
.L_40:
        /*0d88*/ 	.word	0x00000180
        /*0d8c*/ 	.word	0x00000001
        /*0d90*/ 	.word	0x00000001


	//----- nvinfo : EIATTR_CRS_STACK_SIZE
	.align		4
.L_41:
        /*0d94*/ 	.byte	0x04, 0x1e
        /*0d96*/ 	.short	(.L_43 - .L_42)
.L_42:
        /*0d98*/ 	.word	0x00000000


	//----- nvinfo : EIATTR_CBANK_PARAM_SIZE
	.align		4
.L_43:
        /*0d9c*/ 	.byte	0x03, 0x19
        /*0d9e*/ 	.short	0x0470


	//----- nvinfo : EIATTR_PARAM_CBANK
	.align		4
        /*0da0*/ 	.byte	0x04, 0x0a
        /*0da2*/ 	.short	(.L_45 - .L_44)
	.align		4
.L_44:
        /*0da4*/ 	.word	index@(.nv.constant0._ZN7cutlass13device_kernelINS_4gemm6kernel13GemmUniversalIN4cute5tupleIJiiiiEEENS1_10collective13CollectiveMmaINS1_34MainloopSm90TmaGmmaWarpSpecializedILi45ENS5_IJNS4_1CILi2EEENSA_ILi1EEESC_EEENS1_32KernelTmaWarpSpecializedPingpongEEENS5_IJNSA_ILi64EEENSA_ILi96EEENSA_ILi16EEEEEENS_6half_tENS5_IJlSC_lEEESK_SL_NS4_8TiledMMAINS4_8MMA_AtomIJNS4_4SM904GMMA25MMA_64x96x16_F32F16F16_SSILNSP_5MajorE0ELSR_0ELNSP_7ScaleInE1ELSS_1EEEEEENS4_6LayoutINS5_IJSC_SC_SC_EEENS5_IJNSA_ILi0EEESX_SX_EEEEENS5_IJNS4_10UnderscoreES10_S10_EEEEENS4_13SM90_TMA_LOADENS4_14ComposedLayoutINS4_7SwizzleILi1ELi4ELi3EEENS4_18smem_ptr_flag_bitsILi16EEENSV_INS5_IJNSA_ILi8EEESI_EEENS5_IJSI_SC_EEEEEEEvNS4_8identityENS4_23SM90_TMA_LOAD_MULTICASTES1D_vS1E_EENS_8epilogue10collective6detail29Sm90TmaWarpSpecializedAdapterINS1I_15DefaultEpilogueISK_SL_SL_NS1H_6thread17LinearCombinationISK_Li1EffLNS1M_9ScaleType4KindE0ELNS_15FloatRoundStyleE2ESK_EENS1_15EpilogueDefaultEEEEEvvEEEEvNT_6ParamsE)
        /*0da8*/ 	.short	0x0210
        /*0daa*/ 	.short	0x0470


	//----- nvinfo : EIATTR_SW_WAR
	.align		4
.L_45:
        /*0dac*/ 	.byte	0x04, 0x36
        /*0dae*/ 	.short	(.L_47 - .L_46)
.L_46:
        /*0db0*/ 	.word	0x00000008
.L_47:


//--------------------- .nv.callgraph             --------------------------
	.section	.nv.callgraph,"",@"SHT_CUDA_CALLGRAPH"
	.align	4
	.sectionentsize	8
	.align		4
        /*0000*/ 	.word	0x00000000
	.align		4
        /*0004*/ 	.word	0xffffffff
	.align		4
        /*0008*/ 	.word	index@(_ZN7cutlass13device_kernelINS_4gemm6kernel13GemmUniversalIN4cute5tupleIJiiiiEEENS1_10collective13CollectiveMmaINS1_34MainloopSm90TmaGmmaWarpSpecializedILi45ENS5_IJNS4_1CILi2EEENSA_ILi1EEESC_EEENS1_32KernelTmaWarpSpecializedPingpongEEENS5_IJNSA_ILi64EEENSA_ILi96EEENSA_ILi16EEEEEENS_6half_tENS5_IJlSC_lEEESK_SL_NS4_8TiledMMAINS4_8MMA_AtomIJNS4_4SM904GMMA25MMA_64x96x16_F32F16F16_SSILNSP_5MajorE0ELSR_0ELNSP_7ScaleInE1ELSS_1EEEEEENS4_6LayoutINS5_IJSC_SC_SC_EEENS5_IJNSA_ILi0EEESX_SX_EEEEENS5_IJNS4_10UnderscoreES10_S10_EEEEENS4_13SM90_TMA_LOADENS4_14ComposedLayoutINS4_7SwizzleILi1ELi4ELi3EEENS4_18smem_ptr_flag_bitsILi16EEENSV_INS5_IJNSA_ILi8EEESI_EEENS5_IJSI_SC_EEEEEEEvNS4_8identityENS4_23SM90_TMA_LOAD_MULTICASTES1D_vS1E_EENS_8epilogue10collective6detail29Sm90TmaWarpSpecializedAdapterINS1I_15DefaultEpilogueISK_SL_SL_NS1H_6thread17LinearCombinationISK_Li1EffLNS1M_9ScaleType4KindE0ELNS_15FloatRoundStyleE2ESK_EENS1_15EpilogueDefaultEEEEEvvEEEEvNT_6ParamsE)
	.align		4
        /*000c*/ 	.word	index@(__assertfail)
	.align		4
        /*0010*/ 	.word	0x00000000
	.align		4
        /*0014*/ 	.word	0xfffffffe
	.align		4
        /*0018*/ 	.word	0x00000000
	.align		4
        /*001c*/ 	.word	0xfffffffd
	.align		4
        /*0020*/ 	.word	0x00000000
	.align		4
        /*0024*/ 	.word	0xfffffffc


//--------------------- .nv.constant4             --------------------------
	.section	.nv.constant4,"a",@progbits
	.align	8
	.align		8
.nv.constant4:
        /*0000*/ 	.dword	__assertfail
	.align		8
        /*0008*/ 	.dword	__unnamed_1
	.align		8
        /*0010*/ 	.dword	_ZN40_INTERNAL_0f962a78_4_k_cu_cdef338e_138204cuda3std3__45__cpo5beginE
	.align		8
        /*0018*/ 	.dword	_ZN40_INTERNAL_0f962a78_4_k_cu_cdef338e_138204cuda3std3__45__cpo3endE
	.align		8
        /*0020*/ 	.dword	_ZN40_INTERNAL_0f962a78_4_k_cu_cdef338e_138204cuda3std3__45__cpo6cbeginE
	.align		8
        /*0028*/ 	.dword	_ZN40_INTERNAL_0f962a78_4_k_cu_cdef338e_138204cuda3std3__45__cpo4cendE
	.align		8
        /*0030*/ 	.dword	_ZN40_INTERNAL_0f962a78_4_k_cu_cdef338e_138204cuda3std3__442_GLOBAL__N__0f962a78_4_k_cu_cdef338e_138206ignoreE
	.align		8
        /*0038*/ 	.dword	_ZN40_INTERNAL_0f962a78_4_k_cu_cdef338e_138204cuda3std3__419piecewise_constructE
	.align		8
        /*0040*/ 	.dword	_ZN40_INTERNAL_0f962a78_4_k_cu_cdef338e_138204cuda3std3__48in_placeE
	.align		8
        /*0048*/ 	.dword	_ZN40_INTERNAL_0f962a78_4_k_cu_cdef338e_138204cuda3std6ranges3__45__cpo4swapE
	.align		8
        /*0050*/ 	.dword	_ZN40_INTERNAL_0f962a78_4_k_cu_cdef338e_138204cuda3std6ranges3__45__cpo9iter_moveE
	.align		8
        /*0058*/ 	.dword	_ZN40_INTERNAL_0f962a78_4_k_cu_cdef338e_138204cute7productE
	.align		8
        /*0060*/ 	.dword	_ZN40_INTERNAL_0f962a78_4_k_cu_cdef338e_138204cute1_E
	.align		8
        /*0068*/ 	.dword	$str$22
	.align		8
        /*0070*/ 	.dword	$str$23


//--------------------- .text._ZN7cutlass13device_kernelINS_4gemm6kernel13GemmUniversalIN4cute5tupleIJiiiiEEENS1_10collective13CollectiveMmaINS1_34MainloopSm90TmaGmmaWarpSpecializedILi45ENS5_IJNS4_1CILi2EEENSA_ILi1EEESC_EEENS1_32KernelTmaWarpSpecializedPingpongEEENS5_IJNSA_ILi64EEENSA_ILi96EEENSA_ILi16EEEEEENS_6half_tENS5_IJlSC_lEEESK_SL_NS4_8TiledMMAINS4_8MMA_AtomIJNS4_4SM904GMMA25MMA_64x96x16_F32F16F16_SSILNSP_5MajorE0ELSR_0ELNSP_7ScaleInE1ELSS_1EEEEEENS4_6LayoutINS5_IJSC_SC_SC_EEENS5_IJNSA_ILi0EEESX_SX_EEEEENS5_IJNS4_10UnderscoreES10_S10_EEEEENS4_13SM90_TMA_LOADENS4_14ComposedLayoutINS4_7SwizzleILi1ELi4ELi3EEENS4_18smem_ptr_flag_bitsILi16EEENSV_INS5_IJNSA_ILi8EEESI_EEENS5_IJSI_SC_EEEEEEEvNS4_8identityENS4_23SM90_TMA_LOAD_MULTICASTES1D_vS1E_EENS_8epilogue10collective6detail29Sm90TmaWarpSpecializedAdapterINS1I_15DefaultEpilogueISK_SL_SL_NS1H_6thread17LinearCombinationISK_Li1EffLNS1M_9ScaleType4KindE0ELNS_15FloatRoundStyleE2ESK_EENS1_15EpilogueDefaultEEEEEvvEEEEvNT_6ParamsE --------------------------
	.section	.text._ZN7cutlass13device_kernelINS_4gemm6kernel13GemmUniversalIN4cute5tupleIJiiiiEEENS1_10collective13CollectiveMmaINS1_34MainloopSm90TmaGmmaWarpSpecializedILi45ENS5_IJNS4_1CILi2EEENSA_ILi1EEESC_EEENS1_32KernelTmaWarpSpecializedPingpongEEENS5_IJNSA_ILi64EEENSA_ILi96EEENSA_ILi16EEEEEENS_6half_tENS5_IJlSC_lEEESK_SL_NS4_8TiledMMAINS4_8MMA_AtomIJNS4_4SM904GMMA25MMA_64x96x16_F32F16F16_SSILNSP_5MajorE0ELSR_0ELNSP_7ScaleInE1ELSS_1EEEEEENS4_6LayoutINS5_IJSC_SC_SC_EEENS5_IJNSA_ILi0EEESX_SX_EEEEENS5_IJNS4_10UnderscoreES10_S10_EEEEENS4_13SM90_TMA_LOADENS4_14ComposedLayoutINS4_7SwizzleILi1ELi4ELi3EEENS4_18smem_ptr_flag_bitsILi16EEENSV_INS5_IJNSA_ILi8EEESI_EEENS5_IJSI_SC_EEEEEEEvNS4_8identityENS4_23SM90_TMA_LOAD_MULTICASTES1D_vS1E_EENS_8epilogue10collective6detail29Sm90TmaWarpSpecializedAdapterINS1I_15DefaultEpilogueISK_SL_SL_NS1H_6thread17LinearCombinationISK_Li1EffLNS1M_9ScaleType4KindE0ELNS_15FloatRoundStyleE2ESK_EENS1_15EpilogueDefaultEEEEEvvEEEEvNT_6ParamsE,"ax",@progbits
	.align	128
.text._ZN7cutlass13device_kernelINS_4gemm6kernel13GemmUniversalIN4cute5tupleIJiiiiEEENS1_10collective13CollectiveMmaINS1_34MainloopSm90TmaGmmaWarpSpecializedILi45ENS5_IJNS4_1CILi2EEENSA_ILi1EEESC_EEENS1_32KernelTmaWarpSpecializedPingpongEEENS5_IJNSA_ILi64EEENSA_ILi96EEENSA_ILi16EEEEEENS_6half_tENS5_IJlSC_lEEESK_SL_NS4_8TiledMMAINS4_8MMA_AtomIJNS4_4SM904GMMA25MMA_64x96x16_F32F16F16_SSILNSP_5MajorE0ELSR_0ELNSP_7ScaleInE1ELSS_1EEEEEENS4_6LayoutINS5_IJSC_SC_SC_EEENS5_IJNSA_ILi0EEESX_SX_EEEEENS5_IJNS4_10UnderscoreES10_S10_EEEEENS4_13SM90_TMA_LOADENS4_14ComposedLayoutINS4_7SwizzleILi1ELi4ELi3EEENS4_18smem_ptr_flag_bitsILi16EEENSV_INS5_IJNSA_ILi8EEESI_EEENS5_IJSI_SC_EEEEEEEvNS4_8identityENS4_23SM90_TMA_LOAD_MULTICASTES1D_vS1E_EENS_8epilogue10collective6detail29Sm90TmaWarpSpecializedAdapterINS1I_15DefaultEpilogueISK_SL_SL_NS1H_6thread17LinearCombinationISK_Li1EffLNS1M_9ScaleType4KindE0ELNS_15FloatRoundStyleE2ESK_EENS1_15EpilogueDefaultEEEEEvvEEEEvNT_6ParamsE:
        .type           _ZN7cutlass13device_kernelINS_4gemm6kernel13GemmUniversalIN4cute5tupleIJiiiiEEENS1_10collective13CollectiveMmaINS1_34MainloopSm90TmaGmmaWarpSpecializedILi45ENS5_IJNS4_1CILi2EEENSA_ILi1EEESC_EEENS1_32KernelTmaWarpSpecializedPingpongEEENS5_IJNSA_ILi64EEENSA_ILi96EEENSA_ILi16EEEEEENS_6half_tENS5_IJlSC_lEEESK_SL_NS4_8TiledMMAINS4_8MMA_AtomIJNS4_4SM904GMMA25MMA_64x96x16_F32F16F16_SSILNSP_5MajorE0ELSR_0ELNSP_7ScaleInE1ELSS_1EEEEEENS4_6LayoutINS5_IJSC_SC_SC_EEENS5_IJNSA_ILi0EEESX_SX_EEEEENS5_IJNS4_10UnderscoreES10_S10_EEEEENS4_13SM90_TMA_LOADENS4_14ComposedLayoutINS4_7SwizzleILi1ELi4ELi3EEENS4_18smem_ptr_flag_bitsILi16EEENSV_INS5_IJNSA_ILi8EEESI_EEENS5_IJSI_SC_EEEEEEEvNS4_8identityENS4_23SM90_TMA_LOAD_MULTICASTES1D_vS1E_EENS_8epilogue10collective6detail29Sm90TmaWarpSpecializedAdapterINS1I_15DefaultEpilogueISK_SL_SL_NS1H_6thread17LinearCombinationISK_Li1EffLNS1M_9ScaleType4KindE0ELNS_15FloatRoundStyleE2ESK_EENS1_15EpilogueDefaultEEEEEvvEEEEvNT_6ParamsE,@function
        .size           _ZN7cutlass13device_kernelINS_4gemm6kernel13GemmUniversalIN4cute5tupleIJiiiiEEENS1_10collective13CollectiveMmaINS1_34MainloopSm90TmaGmmaWarpSpecializedILi45ENS5_IJNS4_1CILi2EEENSA_ILi1EEESC_EEENS1_32KernelTmaWarpSpecializedPingpongEEENS5_IJNSA_ILi64EEENSA_ILi96EEENSA_ILi16EEEEEENS_6half_tENS5_IJlSC_lEEESK_SL_NS4_8TiledMMAINS4_8MMA_AtomIJNS4_4SM904GMMA25MMA_64x96x16_F32F16F16_SSILNSP_5MajorE0ELSR_0ELNSP_7ScaleInE1ELSS_1EEEEEENS4_6LayoutINS5_IJSC_SC_SC_EEENS5_IJNSA_ILi0EEESX_SX_EEEEENS5_IJNS4_10UnderscoreES10_S10_EEEEENS4_13SM90_TMA_LOADENS4_14ComposedLayoutINS4_7SwizzleILi1ELi4ELi3EEENS4_18smem_ptr_flag_bitsILi16EEENSV_INS5_IJNSA_ILi8EEESI_EEENS5_IJSI_SC_EEEEEEEvNS4_8identityENS4_23SM90_TMA_LOAD_MULTICASTES1D_vS1E_EENS_8epilogue10collective6detail29Sm90TmaWarpSpecializedAdapterINS1I_15DefaultEpilogueISK_SL_SL_NS1H_6thread17LinearCombinationISK_Li1EffLNS1M_9ScaleType4KindE0ELNS_15FloatRoundStyleE2ESK_EENS1_15EpilogueDefaultEEEEEvvEEEEvNT_6ParamsE,(.L_x_254 - _ZN7cutlass13device_kernelINS_4gemm6kernel13GemmUniversalIN4cute5tupleIJiiiiEEENS1_10collective13CollectiveMmaINS1_34MainloopSm90TmaGmmaWarpSpecializedILi45ENS5_IJNS4_1CILi2EEENSA_ILi1EEESC_EEENS1_32KernelTmaWarpSpecializedPingpongEEENS5_IJNSA_ILi64EEENSA_ILi96EEENSA_ILi16EEEEEENS_6half_tENS5_IJlSC_lEEESK_SL_NS4_8TiledMMAINS4_8MMA_AtomIJNS4_4SM904GMMA25MMA_64x96x16_F32F16F16_SSILNSP_5MajorE0ELSR_0ELNSP_7ScaleInE1ELSS_1EEEEEENS4_6LayoutINS5_IJSC_SC_SC_EEENS5_IJNSA_ILi0EEESX_SX_EEEEENS5_IJNS4_10UnderscoreES10_S10_EEEEENS4_13SM90_TMA_LOADENS4_14ComposedLayoutINS4_7SwizzleILi1ELi4ELi3EEENS4_18smem_ptr_flag_bitsILi16EEENSV_INS5_IJNSA_ILi8EEESI_EEENS5_IJSI_SC_EEEEEEEvNS4_8identityENS4_23SM90_TMA_LOAD_MULTICASTES1D_vS1E_EENS_8epilogue10collective6detail29Sm90TmaWarpSpecializedAdapterINS1I_15DefaultEpilogueISK_SL_SL_NS1H_6thread17LinearCombinationISK_Li1EffLNS1M_9ScaleType4KindE0ELNS_15FloatRoundStyleE2ESK_EENS1_15EpilogueDefaultEEEEEvvEEEEvNT_6ParamsE)
        .other          _ZN7cutlass13device_kernelINS_4gemm6kernel13GemmUniversalIN4cute5tupleIJiiiiEEENS1_10collective13CollectiveMmaINS1_34MainloopSm90TmaGmmaWarpSpecializedILi45ENS5_IJNS4_1CILi2EEENSA_ILi1EEESC_EEENS1_32KernelTmaWarpSpecializedPingpongEEENS5_IJNSA_ILi64EEENSA_ILi96EEENSA_ILi16EEEEEENS_6half_tENS5_IJlSC_lEEESK_SL_NS4_8TiledMMAINS4_8MMA_AtomIJNS4_4SM904GMMA25MMA_64x96x16_F32F16F16_SSILNSP_5MajorE0ELSR_0ELNSP_7ScaleInE1ELSS_1EEEEEENS4_6LayoutINS5_IJSC_SC_SC_EEENS5_IJNSA_ILi0EEESX_SX_EEEEENS5_IJNS4_10UnderscoreES10_S10_EEEEENS4_13SM90_TMA_LOADENS4_14ComposedLayoutINS4_7SwizzleILi1ELi4ELi3EEENS4_18smem_ptr_flag_bitsILi16EEENSV_INS5_IJNSA_ILi8EEESI_EEENS5_IJSI_SC_EEEEEEEvNS4_8identityENS4_23SM90_TMA_LOAD_MULTICASTES1D_vS1E_EENS_8epilogue10collective6detail29Sm90TmaWarpSpecializedAdapterINS1I_15DefaultEpilogueISK_SL_SL_NS1H_6thread17LinearCombinationISK_Li1EffLNS1M_9ScaleType4KindE0ELNS_15FloatRoundStyleE2ESK_EENS1_15EpilogueDefaultEEEEEvvEEEEvNT_6ParamsE,@"STO_CUDA_ENTRY STV_DEFAULT"
_ZN7cutlass13device_kernelINS_4gemm6kernel13GemmUniversalIN4cute5tupleIJiiiiEEENS1_10collective13CollectiveMmaINS1_34MainloopSm90TmaGmmaWarpSpecializedILi45ENS5_IJNS4_1CILi2EEENSA_ILi1EEESC_EEENS1_32KernelTmaWarpSpecializedPingpongEEENS5_IJNSA_ILi64EEENSA_ILi96EEENSA_ILi16EEEEEENS_6half_tENS5_IJlSC_lEEESK_SL_NS4_8TiledMMAINS4_8MMA_AtomIJNS4_4SM904GMMA25MMA_64x96x16_F32F16F16_SSILNSP_5MajorE0ELSR_0ELNSP_7ScaleInE1ELSS_1EEEEEENS4_6LayoutINS5_IJSC_SC_SC_EEENS5_IJNSA_ILi0EEESX_SX_EEEEENS5_IJNS4_10UnderscoreES10_S10_EEEEENS4_13SM90_TMA_LOADENS4_14ComposedLayoutINS4_7SwizzleILi1ELi4ELi3EEENS4_18smem_ptr_flag_bitsILi16EEENSV_INS5_IJNSA_ILi8EEESI_EEENS5_IJSI_SC_EEEEEEEvNS4_8identityENS4_23SM90_TMA_LOAD_MULTICASTES1D_vS1E_EENS_8epilogue10collective6detail29Sm90TmaWarpSpecializedAdapterINS1I_15DefaultEpilogueISK_SL_SL_NS1H_6thread17LinearCombinationISK_Li1EffLNS1M_9ScaleType4KindE0ELNS_15FloatRoundStyleE2ESK_EENS1_15EpilogueDefaultEEEEEvvEEEEvNT_6ParamsE:
[----:B------:R-:W0:Y:S02]  /*0000*/  LDC R1, c[0x0][0x28] ;  /* 0x00000a00ff017b82 */ /* 0x000e240000000800 */
[----:B0-----:R-:W-:Y:S01]  /*0010*/  VIADD R1, R1, 0xfffffff8 ;  /* 0xfffffff801017836 */ /* 0x001fe20000000000 */
[----:B------:R-:W0:Y:S01]  /*0020*/  S2R R4, SR_TID.X ;  /* 0x0000000000047919 */ /* 0x000e220000002100 */
[----:B------:R-:W-:Y:S01]  /*0030*/  ELECT P0, URZ, PT ;  /* 0x00000000003f782f */ /* 0x000fe20003800000 */
[----:B------:R-:W-:Y:S01]  /*0040*/  BSSY B0, `(.L_x_0) ;  /* 0x000000f000007945 */ /* 0x000fe20003800000 */
[--C-:B0-----:R-:W-:Y:S02]  /*0050*/  SHF.R.U32.HI R0, RZ, 0x5, R4.reuse ;  /* 0x00000005ff007819 */ /* 0x101fe40000011604 */
[----:B------:R-:W-:-:S03]  /*0060*/  SHF.R.U32.HI R7, RZ, 0x7, R4 ;  /* 0x00000007ff077819 */ /* 0x000fc60000011604 */
[----:B------:R-:W0:Y:S04]  /*0070*/  SHFL.IDX PT, R2, R0, RZ, 0x1f ;  /* 0x00001fff00027589 */ /* 0x000e2800000e0000 */
[----:B------:R1:W2:Y:S01]  /*0080*/  SHFL.IDX PT, R10, R7, RZ, 0x1f ;  /* 0x00001fff070a7589 */ /* 0x0002a200000e0000 */
[----:B0-----:R-:W-:-:S13]  /*0090*/  ISETP.NE.OR P0, PT, R2, RZ, !P0 ;  /* 0x000000ff0200720c */ /* 0x001fda0004705670 */
[----:B-12---:R-:W-:Y:S05]  /*00a0*/  @P0 BRA `(.L_x_1) ;  /* 0x0000000000200947 */ /* 0x006fea0003800000 */
[----:B------:R-:W-:Y:S02]  /*00b0*/  ULDC.64 UR4, c[0x0][0x198] ;  /* 0x0000660000047ab9 */ /* 0x000fe40000000a00 */
[----:B------:R-:W-:Y:S02]  /*00c0*/  UIADD3 UR6, UP0, UR4, 0xf0, URZ ;  /* 0x000000f004067890 */ /* 0x000fe4000ff1e03f */
[----:B------:R-:W-:Y:S02]  /*00d0*/  UIADD3 UR4, UP1, UR4, 0x1f0, URZ ;  /* 0x000001f004047890 */ /* 0x000fe4000ff3e03f */
[----:B------:R-:W-:Y:S02]  /*00e0*/  UIADD3.X UR7, URZ, UR5, URZ, UP0, !UPT ;  /* 0x000000053f077290 */ /* 0x000fe400087fe43f */
[----:B------:R-:W-:-:S07]  /*00f0*/  UIADD3.X UR5, URZ, UR5, URZ, UP1, !UPT ;  /* 0x000000053f057290 */ /* 0x000fce0008ffe43f */
[----:B------:R0:W-:Y:S02]  /*0100*/  UTMACCTL.PF [UR6] ;  /* 0x00000000060079b9 */ /* 0x0001e40008040000 */
[----:B------:R0:W-:Y:S02]  /*0110*/  UTMACCTL.PF [UR4] ;  /* 0x00000000040079b9 */ /* 0x0001e40008040000 */
[----:B0-----:R-:W-:Y:S01]  /*0120*/  NOP ;  /* 0x0000000000007918 */ /* 0x001fe20000000000 */
.L_x_1:
[----:B------:R-:W-:Y:S05]  /*0130*/  BSYNC B0 ;  /* 0x0000000000007941 */ /* 0x000fea0003800000 */
.L_x_0:
[----:B------:R-:W0:Y:S02]  /*0140*/  SHFL.IDX PT, R9, R0, RZ, 0x1f ;  /* 0x00001fff00097589 */ /* 0x000e2400000e0000 */
[----:B0-----:R-:W-:-:S13]  /*0150*/  ISETP.NE.AND P0, PT, R9, RZ, PT ;  /* 0x000000ff0900720c */ /* 0x001fda0003f05270 */
[----:B------:R-:W-:Y:S05]  /*0160*/  @P0 BRA `(.L_x_2) ;  /* 0x0000000400ac0947 */ /* 0x000fea0003800000 */
[----:B------:R-:W-:Y:S01]  /*0170*/  ELECT P0, URZ, PT ;  /* 0x00000000003f782f */ /* 0x000fe20003800000 */
[----:B------:R-:W-:-:S12]  /*0180*/  BSSY B0, `(.L_x_2) ;  /* 0x0000069000007945 */ /* 0x000fd80003800000 */
[----:B------:R-:W-:Y:S05]  /*0190*/  @!P0 BRA `(.L_x_3) ;  /* 0x00000004009c8947 */ /* 0x000fea0003800000 */
[----:B------:R-:W0:Y:S01]  /*01a0*/  S2UR UR8, SR_CgaCtaId ;  /* 0x00000000000879c3 */ /* 0x000e220000008800 */
[----:B------:R-:W-:Y:S01]  /*01b0*/  UMOV UR4, 0x400 ;  /* 0x0000040000047882 */ /* 0x000fe20000000000 */
[----:B------:R-:W-:Y:S01]  /*01c0*/  UMOV UR5, 0x1 ;  /* 0x0000000100057882 */ /* 0x000fe20000000000 */
[----:B------:R-:W-:Y:S02]  /*01d0*/  UMOV UR6, 0x2 ;  /* 0x0000000200067882 */ /* 0x000fe40000000000 */
[----:B------:R-:W-:-:S04]  /*01e0*/  UIADD3 UR6, -UR6, 0x100000, URZ ;  /* 0x0010000006067890 */ /* 0x000fc8000fffe13f */
[----:B------:R-:W-:Y:S02]  /*01f0*/  USHF.L.U32 UR7, UR6, 0xb, URZ ;  /* 0x0000000b06077899 */ /* 0x000fe4000800063f */
[----:B------:R-:W-:Y:S02]  /*0200*/  USHF.L.U32 UR6, UR6, 0x1, URZ ;  /* 0x0000000106067899 */ /* 0x000fe4000800063f */
[----:B0-----:R-:W-:Y:S02]  /*0210*/  ULEA UR8, UR8, UR4, 0x18 ;  /* 0x0000000408087291 */ /* 0x001fe4000f8ec03f */
[----:B------:R-:W-:-:S04]  /*0220*/  UIADD3 UR4, -UR5, 0x100000, URZ ;  /* 0x0010000005047890 */ /* 0x000fc8000fffe13f */
[----:B------:R-:W-:Y:S02]  /*0230*/  USHF.L.U32 UR5, UR4, 0xb, URZ ;  /* 0x0000000b04057899 */ /* 0x000fe4000800063f */
[----:B------:R-:W-:Y:S01]  /*0240*/  USHF.L.U32 UR4, UR4, 0x1, URZ ;  /* 0x0000000104047899 */ /* 0x000fe2000800063f */
[----:B------:R-:W0:Y:S11]  /*0250*/  FENCE.VIEW.ASYNC.S ;  /* 0x00000000000073c6 */ /* 0x000e360000000000 */
[----:B0-----:R0:W1:Y:S01]  /*0260*/  SYNCS.EXCH.64 URZ, [UR8], UR4 ;  /* 0x00000004083f75b2 */ /* 0x0010620008000100 */
[----:B------:R0:W2:Y:S01]  /*0270*/  SYNCS.EXCH.64 URZ, [UR8+0x168], UR6 ;  /* 0x00016806083f75b2 */ /* 0x0000a20008000100 */
[----:B------:R0:W3:Y:S01]  /*0280*/  SYNCS.EXCH.64 URZ, [UR8+0x8], UR4 ;  /* 0x00000804083f75b2 */ /* 0x0000e20008000100 */
[----:B------:R0:W4:Y:S01]  /*0290*/  SYNCS.EXCH.64 URZ, [UR8+0x170], UR6 ;  /* 0x00017006083f75b2 */ /* 0x0001220008000100 */
[----:B------:R0:W0:Y:S01]  /*02a0*/  SYNCS.EXCH.64 URZ, [UR8+0x10], UR4 ;  /* 0x00001004083f75b2 */ /* 0x0000220008000100 */
        /* <DEDUP_REMOVED lines=85> */
[----:B-1234-:R-:W-:Y:S01]  /*0800*/  NOP ;  /* 0x0000000000007918 */ /* 0x01efe20000000000 */
.L_x_3:
[----:B0-----:R-:W-:Y:S05]  /*0810*/  BSYNC B0 ;  /* 0x0000000000007941 */ /* 0x001fea0003800000 */
.L_x_2:
[----:B------:R-:W0:Y:S01]  /*0820*/  SHFL.IDX PT, R12, R0, RZ, 0x1f ;  /* 0x00001fff000c7589 */ /* 0x000e2200000e0000 */
[----:B------:R-:W1:Y:S01]  /*0830*/  S2UR UR12, SR_CTAID.X ;  /* 0x00000000000c79c3 */ /* 0x000e620000002500 */
[----:B------:R-:W-:Y:S02]  /*0840*/  SHF.R.S32.HI R3, RZ, 0x1f, R4 ;  /* 0x0000001fff037819 */ /* 0x000fe40000011404 */
[----:B------:R-:W-:Y:S01]  /*0850*/  ELECT P0, URZ, PT ;  /* 0x00000000003f782f */ /* 0x000fe20003800000 */
[----:B------:R-:W2:Y:S01]  /*0860*/  SHFL.IDX PT, R11, R0, RZ, 0x1f ;  /* 0x00001fff000b7589 */ /* 0x000ea200000e0000 */
[----:B------:R-:W-:Y:S01]  /*0870*/  ULDC UR4, c[0x0][0x150] ;  /* 0x0000540000047ab9 */ /* 0x000fe20000000800 */
[----:B------:R-:W-:Y:S02]  /*0880*/  LEA.HI R3, R3, R4, RZ, 0x7 ;  /* 0x0000000403037211 */ /* 0x000fe400078f38ff */
[----:B------:R-:W-:Y:S01]  /*0890*/  ELECT P1, URZ, PT ;  /* 0x00000000003f782f */ /* 0x000fe20003820000 */
[----:B------:R-:W3:Y:S01]  /*08a0*/  S2R R6, SR_CTAID.Y ;  /* 0x0000000000067919 */ /* 0x000ee20000002600 */
[----:B------:R-:W4:Y:S01]  /*08b0*/  LDC R14, c[0x0][0x144] ;  /* 0x00005100ff0e7b82 */ /* 0x000f220000000800 */
[----:B------:R-:W-:Y:S01]  /*08c0*/  LOP3.LUT R3, R3, 0xffffff80, RZ, 0xc0, !PT ;  /* 0xffffff8003037812 */ /* 0x000fe200078ec0ff */
[----:B------:R-:W-:Y:S01]  /*08d0*/  UMOV UR11, 0x80 ;  /* 0x00000080000b7882 */ /* 0x000fe20000000000 */
[----:B------:R-:W5:Y:S01]  /*08e0*/  SHFL.IDX PT, R16, R7, RZ, 0x1f ;  /* 0x00001fff07107589 */ /* 0x000f6200000e0000 */
[----:B------:R-:W-:Y:S01]  /*08f0*/  NOP ;  /* 0x0000000000007918 */ /* 0x000fe20000000000 */
[----:B------:R-:W-:Y:S01]  /*0900*/  NOP ;  /* 0x0000000000007918 */ /* 0x000fe20000000000 */
[----:B------:R-:W-:Y:S01]  /*0910*/  IMAD.IADD R5, R4, 0x1, -R3 ;  /* 0x0000000104057824 */ /* 0x000fe200078e0a03 */
[C---:B------:R-:W-:Y:S01]  /*0920*/  ISETP.NE.AND P4, PT, R10.reuse, RZ, PT ;  /* 0x000000ff0a00720c */ /* 0x040fe20003f85270 */
[----:B------:R-:W5:Y:S01]  /*0930*/  LDC R15, c[0x0][0x140] ;  /* 0x00005000ff0f7b82 */ /* 0x000f620000000800 */
[----:B------:R-:W-:-:S02]  /*0940*/  VIADD R36, R10, 0xffffffff ;  /* 0xffffffff0a247836 */ /* 0x000fc40000000000 */
[----:B------:R-:W-:Y:S01]  /*0950*/  SHF.R.S32.HI R8, RZ, 0x1f, R5 ;  /* 0x0000001fff087819 */ /* 0x000fe20000011405 */
[----:B------:R-:W-:Y:S02]  /*0960*/  IMAD.MOV.U32 R72, RZ, RZ, 0x1 ;  /* 0x00000001ff487424 */ /* 0x000fe400078e00ff */
[----:B------:R-:W-:Y:S02]  /*0970*/  ISETP.GE.U32.AND P6, PT, R36, 0x2, PT ;  /* 0x000000022400780c */ /* 0x000fe40003fc6070 */
[----:B0-----:R-:W-:Y:S01]  /*0980*/  ISETP.NE.OR P0, PT, R12, RZ, !P0 ;  /* 0x000000ff0c00720c */ /* 0x001fe20004705670 */
[----:B------:R-:W0:Y:S01]  /*0990*/  LDC R25, c[0x0][0x148] ;  /* 0x00005200ff197b82 */ /* 0x000e220000000800 */
[----:B-1----:R-:W-:Y:S02]  /*09a0*/  I2FP.F32.U32 R12, UR12 ;  /* 0x0000000c000c7c45 */ /* 0x002fe40008201000 */
[----:B------:R-:W-:Y:S02]  /*09b0*/  LEA.HI R3, R8, R5, RZ, 0x3 ;  /* 0x0000000508037211 */ /* 0x000fe400078f18ff */
[----:B--2---:R-:W-:Y:S01]  /*09c0*/  ISETP.NE.OR P1, PT, R11, RZ, !P1 ;  /* 0x000000ff0b00720c */ /* 0x004fe20004f25670 */
[----:B------:R-:W-:Y:S01]  /*09d0*/  FMUL R13, R12, UR4 ;  /* 0x000000040c0d7c20 */ /* 0x000fe20008400000 */
[--C-:B------:R-:W-:Y:S01]  /*09e0*/  SHF.R.S32.HI R0, RZ, 0x3, R3.reuse ;  /* 0x00000003ff007819 */ /* 0x100fe20000011403 */
[----:B------:R-:W-:Y:S01]  /*09f0*/  ULDC UR4, c[0x0][0x154] ;  /* 0x0000550000047ab9 */ /* 0x000fe20000000800 */
[----:B------:R-:W-:-:S02]  /*0a00*/  SHF.R.S32.HI R3, RZ, 0x1f, R3 ;  /* 0x0000001fff037819 */ /* 0x000fc40000011403 */
[----:B------:R-:W-:Y:S01]  /*0a10*/  SHF.R.S32.HI R12, RZ, 0x1f, R9 ;  /* 0x0000001fff0c7819 */ /* 0x000fe20000011409 */
[----:B------:R-:W1:Y:S01]  /*0a20*/  F2I.U32.TRUNC.NTZ R13, R13 ;  /* 0x0000000d000d7305 */ /* 0x000e62000020f000 */
[----:B------:R-:W-:Y:S01]  /*0a30*/  LEA.HI R11, R3, R0, RZ, 0x2 ;  /* 0x00000000030b7211 */ /* 0x000fe200078f10ff */
[----:B------:R-:W-:Y:S01]  /*0a40*/  VOTEU.ALL UP1, P0 ;  /* 0x00000000003f7886 */ /* 0x000fe20000020000 */
[----:B------:R-:W-:Y:S01]  /*0a50*/  LEA.HI R12, R12, R9, RZ, 0x2 ;  /* 0x000000090c0c7211 */ /* 0x000fe200078f10ff */
[----:B------:R-:W-:Y:S01]  /*0a60*/  VOTEU.ALL UP0, P0 ;  /* 0x00000000003f7886 */ /* 0x000fe20000000000 */
[----:B------:R-:W-:Y:S01]  /*0a70*/  SHF.R.S32.HI R3, RZ, 0x1f, R2 ;  /* 0x0000001fff037819 */ /* 0x000fe20000011402 */
[----:B------:R-:W-:Y:S01]  /*0a80*/  VOTEU.ALL UP2, P1 ;  /* 0x00000000003f7886 */ /* 0x000fe20000840000 */
[----:B------:R-:W-:Y:S01]  /*0a90*/  LOP3.LUT R11, R11, 0xfffffffc, RZ, 0xc0, !PT ;  /* 0xfffffffc0b0b7812 */ /* 0x000fe200078ec0ff */
[----:B------:R-:W2:Y:S01]  /*0aa0*/  @!UP1 S2UR UR7, SR_CgaCtaId ;  /* 0x00000000000799c3 */ /* 0x000ea20000008800 */
[----:B------:R-:W-:Y:S01]  /*0ab0*/  LOP3.LUT R12, R12, 0x3ffffffc, RZ, 0xc0, !PT ;  /* 0x3ffffffc0c0c7812 */ /* 0x000fe200078ec0ff */
[----:B------:R-:W-:Y:S01]  /*0ac0*/  @!UP1 UMOV UR6, 0x400 ;  /* 0x0000040000069882 */ /* 0x000fe20000000000 */
[----:B------:R-:W-:Y:S01]  /*0ad0*/  LEA.HI R3, R3, R2, RZ, 0x2 ;  /* 0x0000000203037211 */ /* 0x000fe200078f10ff */
[----:B------:R-:W-:Y:S01]  /*0ae0*/  IMAD.IADD R11, R0, 0x1, -R11 ;  /* 0x00000001000b7824 */ /* 0x000fe200078e0a0b */
[----:B------:R-:W-:Y:S01]  /*0af0*/  @!UP2 UMOV UR9, 0x400 ;  /* 0x000004000009a882 */ /* 0x000fe20000000000 */
[----:B------:R-:W-:Y:S01]  /*0b00*/  IMAD.IADD R12, R9, 0x1, -R12 ;  /* 0x00000001090c7824 */ /* 0x000fe200078e0a0c */
[----:B------:R-:W-:Y:S01]  /*0b10*/  LOP3.LUT R3, R3, 0xfffffffc, RZ, 0xc0, !PT ;  /* 0xfffffffc03037812 */ /* 0x000fe200078ec0ff */
[----:B------:R-:W0:Y:S01]  /*0b20*/  @!UP2 S2UR UR10, SR_CgaCtaId ;  /* 0x00000000000aa9c3 */ /* 0x000e220000008800 */
[----:B-1----:R-:W-:Y:S01]  /*0b30*/  IMAD.MOV R13, RZ, RZ, -R13 ;  /* 0x000000ffff0d7224 */ /* 0x002fe200078e0a0d */
[----:B------:R-:W-:Y:S01]  /*0b40*/  VOTEU.ALL UP3, P1 ;  /* 0x00000000003f7886 */ /* 0x000fe20000860000 */
[----:B------:R-:W-:Y:S01]  /*0b50*/  IMAD R11, R12, 0x4, R11 ;  /* 0x000000040c0b7824 */ /* 0x000fe200078e020b */
[----:B------:R-:W-:Y:S01]  /*0b60*/  VOTEU.ALL UP4, P1 ;  /* 0x00000000003f7886 */ /* 0x000fe20000880000 */
[----:B------:R-:W-:Y:S01]  /*0b70*/  IMAD.IADD R9, R2, 0x1, -R3 ;  /* 0x0000000102097824 */ /* 0x000fe200078e0a03 */
[----:B---3--:R-:W-:Y:S01]  /*0b80*/  I2FP.F32.U32 R2, R6 ;  /* 0x0000000600027245 */ /* 0x008fe20000201000 */
[----:B----4-:R-:W-:Y:S01]  /*0b90*/  IMAD R21, R14, R13, UR12 ;  /* 0x0000000c0e157e24 */ /* 0x010fe2000f8e020d */
[----:B------:R-:W-:Y:S01]  /*0ba0*/  LEA.HI R0, R11, R11, RZ, 0x1 ;  /* 0x0000000b0b007211 */ /* 0x000fe200078f08ff */
[----:B------:R-:W-:Y:S01]  /*0bb0*/  VOTEU.ALL UP5, P1 ;  /* 0x00000000003f7886 */ /* 0x000fe200008a0000 */
[----:B-----5:R-:W-:Y:S01]  /*0bc0*/  ISETP.EQ.U32.AND P2, PT, R15, 0x1, PT ;  /* 0x000000010f00780c */ /* 0x020fe20003f42070 */
[----:B------:R-:W-:Y:S01]  /*0bd0*/  FMUL R3, R2, UR4 ;  /* 0x0000000402037c20 */ /* 0x000fe20008400000 */
[----:B------:R-:W-:Y:S01]  /*0be0*/  LOP3.LUT R2, R0, 0xfffffffe, RZ, 0xc0, !PT ;  /* 0xfffffffe00027812 */ /* 0x000fe200078ec0ff */
[----:B------:R-:W-:Y:S01]  /*0bf0*/  IMAD.SHL.U32 R0, R11, 0x4, RZ ;  /* 0x000000040b007824 */ /* 0x000fe200078e00ff */
[----:B------:R-:W-:Y:S01]  /*0c00*/  UMOV UR4, 0x20 ;  /* 0x0000002000047882 */ /* 0x000fe20000000000 */
[----:B------:R-:W-:Y:S01]  /*0c10*/  R2UR UR44, R16 ;  /* 0x00000000102c72ca */ /* 0x000fe200000e0000 */
[----:B------:R-:W-:-:S04]  /*0c20*/  @!UP1 UIADD3 UR4, -UR4, 0x100000, URZ ;  /* 0x0010000004049890 */ /* 0x000fc8000fffe13f */
[----:B------:R-:W-:Y:S02]  /*0c30*/  @!UP1 USHF.L.U32 UR5, UR4, 0xb, URZ ;  /* 0x0000000b04059899 */ /* 0x000fe4000800063f */
[----:B------:R-:W-:Y:S01]  /*0c40*/  @!UP1 USHF.L.U32 UR4, UR4, 0x1, URZ ;  /* 0x0000000104049899 */ /* 0x000fe2000800063f */
[C---:B------:R-:W-:Y:S01]  /*0c50*/  IMAD.IADD R2, R11.reuse, 0x1, -R2 ;  /* 0x000000010b027824 */ /* 0x040fe200078e0a02 */
[----:B------:R-:W1:Y:S01]  /*0c60*/  F2I.U32.TRUNC.NTZ R3, R3 ;  /* 0x0000000300037305 */ /* 0x000e62000020f000 */
[----:B--2---:R-:W-:Y:S01]  /*0c70*/  @!UP1 ULEA UR8, UR7, UR6, 0x18 ;  /* 0x0000000607089291 */ /* 0x004fe2000f8ec03f */
[----:B------:R-:W-:Y:S01]  /*0c80*/  LOP3.LUT R73, R11, 0xc, R0, 0x78, !PT ;  /* 0x0000000c0b497812 */ /* 0x000fe200078e7800 */
[----:B------:R-:W-:-:S04]  /*0c90*/  @!UP2 UIADD3 UR6, -UR11, 0x100000, URZ ;  /* 0x001000000b06a890 */ /* 0x000fc8000fffe13f */
[----:B------:R-:W-:Y:S02]  /*0ca0*/  @!UP2 USHF.L.U32 UR7, UR6, 0xb, URZ ;  /* 0x0000000b0607a899 */ /* 0x000fe4000800063f */
[----:B------:R-:W-:Y:S01]  /*0cb0*/  @!UP2 USHF.L.U32 UR6, UR6, 0x1, URZ ;  /* 0x000000010606a899 */ /* 0x000fe2000800063f */
[----:B------:R-:W-:Y:S01]  /*0cc0*/  ISETP.NE.AND P3, PT, R2, R21, PT ;  /* 0x000000150200720c */ /* 0x000fe20003f65270 */
[----:B------:R-:W-:Y:S01]  /*0cd0*/  VOTEU.ALL UP1, P0 ;  /* 0x00000000003f7886 */ /* 0x000fe20000020000 */
[----:B0-----:R-:W-:Y:S01]  /*0ce0*/  @!UP2 ULEA UR9, UR10, UR9, 0x18 ;  /* 0x000000090a09a291 */ /* 0x001fe2000f8ec03f */
[----:B------:R-:W-:Y:S01]  /*0cf0*/  LOP3.LUT P0, RZ, R5, 0x7, RZ, 0xc0, !PT ;  /* 0x0000000705ff7812 */ /* 0x000fe2000780c0ff */
[----:B------:R-:W-:Y:S01]  /*0d00*/  VOTEU.ALL UP2, P1 ;  /* 0x00000000003f7886 */ /* 0x000fe20000840000 */
[----:B------:R-:W-:Y:S02]  /*0d10*/  ISETP.NE.AND P1, PT, R9, 0x3, PT ;  /* 0x000000030900780c */ /* 0x000fe40003f25270 */
[----:B------:R-:W-:-:S02]  /*0d20*/  ISETP.LT.U32.AND P0, PT, R73, 0x2, !P0 ;  /* 0x000000024900780c */ /* 0x000fc40004701070 */
[----:B------:R-:W-:Y:S01]  /*0d30*/  ISETP.EQ.OR P1, PT, R9, RZ, !P1 ;  /* 0x000000ff0900720c */ /* 0x000fe20004f22670 */
[----:B------:R-:W0:Y:S02]  /*0d40*/  FENCE.VIEW.ASYNC.S ;  /* 0x00000000000073c6 */ /* 0x000e240000000000 */
[----:B0-----:R0:W2:Y:S01]  /*0d50*/  @!UP0 SYNCS.EXCH.64 URZ, [UR8+0x300], UR4 ;  /* 0x00030004083f85b2 */ /* 0x0010a20008000100 */
[----:B-1----:R-:W-:Y:S01]  /*0d60*/  IMAD.MOV R20, RZ, RZ, -R3 ;  /* 0x000000ffff147224 */ /* 0x002fe200078e0a03 */
[----:B------:R-:W-:-:S03]  /*0d70*/  @P3 LEA.HI R0, R73, R73, RZ, 0x1 ;  /* 0x0000004949003211 */ /* 0x000fc600078f08ff */
[----:B------:R-:W-:Y:S01]  /*0d80*/  IMAD R3, R25, R20, R6 ;  /* 0x0000001419037224 */ /* 0x000fe200078e0206 */
[----:B------:R-:W-:Y:S02]  /*0d90*/  ISETP.EQ.AND P1, PT, R10, RZ, P1 ;  /* 0x000000ff0a00720c */ /* 0x000fe40000f22270 */
[----:B------:R-:W-:Y:S02]  /*0da0*/  @P3 SHF.R.S32.HI R0, RZ, 0x1, R0 ;  /* 0x00000001ff003819 */ /* 0x000fe40000011400 */
[----:B------:R-:W-:Y:S02]  /*0db0*/  SEL R23, RZ, 0x1, !P1 ;  /* 0x00000001ff177807 */ /* 0x000fe40004800000 */
[----:B------:R-:W-:Y:S02]  /*0dc0*/  @P3 ISETP.NE.AND P5, PT, R0, R3, PT ;  /* 0x000000030000320c */ /* 0x000fe40003fa5270 */
[----:B------:R-:W-:Y:S01]  /*0dd0*/  SEL R3, RZ, 0x1, !P0 ;  /* 0x00000001ff037807 */ /* 0x000fe20004000000 */
[----:B------:R0:W1:Y:S01]  /*0de0*/  @!UP1 SYNCS.EXCH.64 URZ, [UR8+0x308], UR4 ;  /* 0x00030804083f95b2 */ /* 0x0000620008000100 */
[----:B------:R-:W-:Y:S01]  /*0df0*/  NOP ;  /* 0x0000000000007918 */ /* 0x000fe20000000000 */
[----:B------:R-:W-:-:S02]  /*0e00*/  @P3 SEL R72, RZ, 0x1, P5 ;  /* 0x00000001ff483807 */ /* 0x000fc40002800000 */
[----:B------:R-:W-:Y:S02]  /*0e10*/  SEL R23, R23, 0x2, P6 ;  /* 0x0000000217177807 */ /* 0x000fe40003000000 */
[----:B------:R-:W-:Y:S01]  /*0e20*/  LOP3.LUT R72, R72, R3, RZ, 0xc0, !PT ;  /* 0x0000000348487212 */ /* 0x000fe200078ec0ff */
[----:B------:R0:W3:Y:S01]  /*0e30*/  @!UP2 SYNCS.EXCH.64 URZ, [UR9+0x2e0], UR6 ;  /* 0x0002e006093fa5b2 */ /* 0x0000e20008000100 */
[----:B------:R0:W4:Y:S01]  /*0e40*/  @!UP3 SYNCS.EXCH.64 URZ, [UR9+0x2e8], UR6 ;  /* 0x0002e806093fb5b2 */ /* 0x0001220008000100 */
[----:B------:R0:W0:Y:S01]  /*0e50*/  @!UP4 SYNCS.EXCH.64 URZ, [UR9+0x2f0], UR6 ;  /* 0x0002f006093fc5b2 */ /* 0x0000220008000100 */
[----:B------:R0:W0:Y:S01]  /*0e60*/  @!UP5 SYNCS.EXCH.64 URZ, [UR9+0x2f8], UR6 ;  /* 0x0002f806093fd5b2 */ /* 0x0000220008000100 */
[----:B------:R-:W-:Y:S01]  /*0e70*/  NOP ;  /* 0x0000000000007918 */ /* 0x000fe20000000000 */
[----:B--2---:R-:W-:Y:S05]  /*0e80*/  @!P2 BRA `(.L_x_4) ;  /* 0x000000000008a947 */ /* 0x004fea0003800000 */
[----:B01-34-:R-:W-:Y:S01]  /*0e90*/  UCGABAR_ARV ;  /* 0x00000000000079c7 */ /* 0x01bfe20008000000 */
[----:B------:R-:W-:Y:S05]  /*0ea0*/  BRA `(.L_x_5) ;  /* 0x0000000000047947 */ /* 0x000fea0003800000 */
.L_x_4:
[----:B01-34-:R-:W-:Y:S01]  /*0eb0*/  NOP ;  /* 0x0000000000007918 */ /* 0x01bfe20000000000 */
.L_x_5:
[----:B------:R-:W-:Y:S01]  /*0ec0*/  ULDC.64 UR4, c[0x0][0x598] ;  /* 0x0001660000047ab9 */ /* 0x000fe20000000a00 */
[----:B------:R-:W-:Y:S01]  /*0ed0*/  ULDC.64 UR36, c[0x0][0x208] ;  /* 0x0000820000247ab9 */ /* 0x000fe20000000a00 */
[----:B------:R-:W-:-:S04]  /*0ee0*/  ISETP.NE.U32.AND P0, PT, RZ, UR4, PT ;  /* 0x00000004ff007c0c */ /* 0x000fc8000bf05070 */
[----:B------:R-:W-:-:S13]  /*0ef0*/  ISETP.NE.AND.EX P0, PT, RZ, UR5, PT, P0 ;  /* 0x00000005ff007c0c */ /* 0x000fda000bf05300 */
[----:B------:R-:W-:Y:S05]  /*0f00*/  @!P0 BRA `(.L_x_6) ;  /* 0x00000000001c8947 */ /* 0x000fea0003800000 */
[----:B------:R-:W0:Y:S02]  /*0f10*/  LDC.64 R2, c[0x0][0x598] ;  /* 0x00016600ff027b82 */ /* 0x000e240000000a00 */
[----:B0-----:R-:W2:Y:S02]  /*0f20*/  LDG.E.64 R2, desc[UR36][R2.64] ;  /* 0x0000002402027981 */ /* 0x001ea4000c1e1b00 */
[----:B--2---:R-:W-:-:S04]  /*0f30*/  ISETP.NE.U32.AND P0, PT, R2, RZ, PT ;  /* 0x000000ff0200720c */ /* 0x004fc80003f05070 */
[----:B------:R-:W-:-:S13]  /*0f40*/  ISETP.NE.AND.EX P0, PT, R3, RZ, PT, P0 ;  /* 0x000000ff0300720c */ /* 0x000fda0003f05300 */
[----:B------:R-:W-:Y:S05]  /*0f50*/  @!P0 BRA `(.L_x_6) ;  /* 0x0000000000088947 */ /* 0x000fea0003800000 */
[----:B------:R0:W5:Y:S01]  /*0f60*/  LD.E R74, desc[UR36][R2.64] ;  /* 0x00000024024a7980 */ /* 0x000162000c101900 */
[----:B------:R-:W-:Y:S05]  /*0f70*/  BRA `(.L_x_7) ;  /* 0x0000000000247947 */ /* 0x000fea0003800000 */
.L_x_6:
[----:B------:R-:W-:Y:S02]  /*0f80*/  ULDC.64 UR4, c[0x0][0x588] ;  /* 0x0001620000047ab9 */ /* 0x000fe40000000a00 */
[----:B------:R-:W-:-:S04]  /*0f90*/  ISETP.NE.U32.AND P0, PT, RZ, UR4, PT ;  /* 0x00000004ff007c0c */ /* 0x000fc8000bf05070 */
[----:B------:R-:W-:-:S13]  /*0fa0*/  ISETP.NE.AND.EX P0, PT, RZ, UR5, PT, P0 ;  /* 0x00000005ff007c0c */ /* 0x000fda000bf05300 */
[----:B------:R-:W-:Y:S05]  /*0fb0*/  @!P0 BRA `(.L_x_8) ;  /* 0x00000000000c8947 */ /* 0x000fea0003800000 */
[----:B------:R-:W0:Y:S02]  /*0fc0*/  LDC.64 R74, c[0x0][0x588] ;  /* 0x00016200ff4a7b82 */ /* 0x000e240000000a00 */
[----:B0-----:R1:W5:Y:S01]  /*0fd0*/  LDG.E R74, desc[UR36][R74.64] ;  /* 0x000000244a4a7981 */ /* 0x001362000c1e1900 */
[----:B------:R-:W-:Y:S05]  /*0fe0*/  BRA `(.L_x_7) ;  /* 0x0000000000087947 */ /* 0x000fea0003800000 */
.L_x_8:
[----:B------:R-:W-:Y:S02]  /*0ff0*/  ULDC UR4, c[0x0][0x580] ;  /* 0x0001600000047ab9 */ /* 0x000fe40000000800 */
[----:B------:R-:W-:-:S07]  /*1000*/  IMAD.U32 R74, RZ, RZ, UR4 ;  /* 0x00000004ff4a7e24 */ /* 0x000fce000f8e00ff */
.L_x_7:
[----:B------:R-:W-:Y:S02]  /*1010*/  ULDC.64 UR4, c[0x0][0x5a0] ;  /* 0x0001680000047ab9 */ /* 0x000fe40000000a00 */
[----:B------:R-:W-:-:S04]  /*1020*/  ISETP.NE.U32.AND P0, PT, RZ, UR4, PT ;  /* 0x00000004ff007c0c */ /* 0x000fc8000bf05070 */
[----:B------:R-:W-:-:S13]  /*1030*/  ISETP.NE.AND.EX P0, PT, RZ, UR5, PT, P0 ;  /* 0x00000005ff007c0c */ /* 0x000fda000bf05300 */
[----:B------:R-:W-:Y:S05]  /*1040*/  @!P0 BRA `(.L_x_9) ;  /* 0x00000000001c8947 */ /* 0x000fea0003800000 */
[----:B0-----:R-:W0:Y:S02]  /*1050*/  LDC.64 R2, c[0x0][0x5a0] ;  /* 0x00016800ff027b82 */ /* 0x001e240000000a00 */
[----:B0-----:R-:W2:Y:S02]  /*1060*/  LDG.E.64 R2, desc[UR36][R2.64] ;  /* 0x0000002402027981 */ /* 0x001ea4000c1e1b00 */
[----:B--2---:R-:W-:-:S04]  /*1070*/  ISETP.NE.U32.AND P0, PT, R2, RZ, PT ;  /* 0x000000ff0200720c */ /* 0x004fc80003f05070 */
[----:B------:R-:W-:-:S13]  /*1080*/  ISETP.NE.AND.EX P0, PT, R3, RZ, PT, P0 ;  /* 0x000000ff0300720c */ /* 0x000fda0003f05300 */
[----:B------:R-:W-:Y:S05]  /*1090*/  @!P0 BRA `(.L_x_9) ;  /* 0x0000000000088947 */ /* 0x000fea0003800000 */
[----:B-1----:R0:W5:Y:S01]  /*10a0*/  LD.E R75, desc[UR36][R2.64] ;  /* 0x00000024024b7980 */ /* 0x002162000c101900 */
[----:B------:R-:W-:Y:S05]  /*10b0*/  BRA `(.L_x_10) ;  /* 0x0000000000247947 */ /* 0x000fea0003800000 */
.L_x_9:
[----:B------:R-:W-:Y:S02]  /*10c0*/  ULDC.64 UR4, c[0x0][0x590] ;  /* 0x0001640000047ab9 */ /* 0x000fe40000000a00 */
[----:B------:R-:W-:-:S04]  /*10d0*/  ISETP.NE.U32.AND P0, PT, RZ, UR4, PT ;  /* 0x00000004ff007c0c */ /* 0x000fc8000bf05070 */
[----:B------:R-:W-:-:S13]  /*10e0*/  ISETP.NE.AND.EX P0, PT, RZ, UR5, PT, P0 ;  /* 0x00000005ff007c0c */ /* 0x000fda000bf05300 */
[----:B------:R-:W-:Y:S05]  /*10f0*/  @!P0 BRA `(.L_x_11) ;  /* 0x00000000000c8947 */ /* 0x000fea0003800000 */
[----:B0-----:R-:W1:Y:S02]  /*1100*/  LDC.64 R2, c[0x0][0x590] ;  /* 0x00016400ff027b82 */ /* 0x001e640000000a00 */
[----:B-1----:R1:W5:Y:S01]  /*1110*/  LDG.E R75, desc[UR36][R2.64] ;  /* 0x00000024024b7981 */ /* 0x002362000c1e1900 */
[----:B------:R-:W-:Y:S05]  /*1120*/  BRA `(.L_x_10) ;  /* 0x0000000000087947 */ /* 0x000fea0003800000 */
.L_x_11:
[----:B------:R-:W-:Y:S02]  /*1130*/  ULDC UR4, c[0x0][0x584] ;  /* 0x0001610000047ab9 */ /* 0x000fe40000000800 */
[----:B-1----:R-:W-:-:S07]  /*1140*/  IMAD.U32 R75, RZ, RZ, UR4 ;  /* 0x00000004ff4b7e24 */ /* 0x002fce000f8e00ff */
.L_x_10:
[----:B01----:R-:W0:Y:S01]  /*1150*/  LDC R2, c[0x0][0x65c] ;  /* 0x00019700ff027b82 */ /* 0x003e220000000800 */
[----:B------:R-:W-:Y:S01]  /*1160*/  ULDC UR6, c[0x0][0x28c] ;  /* 0x0000a30000067ab9 */ /* 0x000fe20000000800 */
[----:B------:R-:W-:Y:S01]  /*1170*/  ISETP.NE.AND P0, PT, R10, 0x2, PT ;  /* 0x000000020a00780c */ /* 0x000fe20003f05270 */
[----:B------:R-:W-:Y:S01]  /*1180*/  UIADD3 UR6, UR6, 0xf, URZ ;  /* 0x0000000f06067890 */ /* 0x000fe2000fffe03f */
[----:B------:R-:W-:Y:S01]  /*1190*/  IMAD.U32 R10, RZ, RZ, UR12 ;  /* 0x0000000cff0a7e24 */ /* 0x000fe2000f8e00ff */
[----:B------:R-:W-:Y:S01]  /*11a0*/  UMOV UR39, URZ ;  /* 0x0000003f00277c82 */ /* 0x000fe20008000000 */
[----:B------:R-:W-:Y:S01]  /*11b0*/  UMOV UR38, URZ ;  /* 0x0000003f00267c82 */ /* 0x000fe20008000000 */
[----:B------:R-:W-:Y:S01]  /*11c0*/  USHF.R.S32.HI UR7, URZ, 0x1f, UR6 ;  /* 0x0000001f3f077899 */ /* 0x000fe20008011406 */
[----:B------:R-:W-:-:S03]  /*11d0*/  ULDC.64 UR8, c[0x0][0x650] ;  /* 0x0001940000087ab9 */ /* 0x000fc60000000a00 */
[----:B------:R-:W-:-:S04]  /*11e0*/  ULEA.HI UR7, UR7, UR6, URZ, 0x4 ;  /* 0x0000000607077291 */ /* 0x000fc8000f8f203f */
[----:B------:R-:W-:Y:S01]  /*11f0*/  USHF.R.S32.HI UR40, URZ, 0x4, UR7 ;  /* 0x000000043f287899 */ /* 0x000fe20008011407 */
[----:B0-----:R-:W-:-:S13]  /*1200*/  ISETP.NE.AND P1, PT, R2, 0x1, PT ;  /* 0x000000010200780c */ /* 0x001fda0003f25270 */
[----:B------:R-:W0:Y:S01]  /*1210*/  @P1 LDC R17, c[0x0][0x10] ;  /* 0x00000400ff111b82 */ /* 0x000e220000000800 */
[----:B------:R-:W-:Y:S02]  /*1220*/  @P1 IMAD.MOV.U32 R7, RZ, RZ, RZ ;  /* 0x000000ffff071224 */ /* 0x000fe400078e00ff */
[----:B------:R-:W-:-:S05]  /*1230*/  @P1 IMAD.MOV.U32 R11, RZ, RZ, RZ ;  /* 0x000000ffff0b1224 */ /* 0x000fca00078e00ff */
[----:B------:R-:W1:Y:S01]  /*1240*/  @!P1 LDC R3, c[0x0][0xc] ;  /* 0x00000300ff039b82 */ /* 0x000e620000000800 */
[----:B------:R-:W-:Y:S01]  /*1250*/  ULDC UR4, c[0x0][0xc] ;  /* 0x0000030000047ab9 */ /* 0x000fe20000000800 */
[----:B------:R-:W-:Y:S02]  /*1260*/  ULDC UR5, c[0x0][0x10] ;  /* 0x0000040000057ab9 */ /* 0x000fe40000000800 */
[----:B------:R-:W-:-:S04]  /*1270*/  UIMAD.WIDE.U32 UR4, UR4, UR5, URZ ;  /* 0x00000005040472a5 */ /* 0x000fc8000f8e003f */
[----:B------:R-:W2:Y:S01]  /*1280*/  LDC R0, c[0x0][0x14] ;  /* 0x00000500ff007b82 */ /* 0x000ea20000000800 */
[----:B0-----:R-:W-:-:S04]  /*1290*/  @P1 IMAD.WIDE.U32 R16, R17, UR12, R6 ;  /* 0x0000000c11101c25 */ /* 0x001fc8000f8e0006 */
[----:B------:R-:W-:Y:S02]  /*12a0*/  @P1 IMAD.IADD R17, R17, 0x1, R11 ;  /* 0x0000000111111824 */ /* 0x000fe400078e020b */
[----:B------:R-:W-:Y:S02]  /*12b0*/  IMAD.MOV.U32 R11, RZ, RZ, RZ ;  /* 0x000000ffff0b7224 */ /* 0x000fe400078e00ff */
[----:B-1----:R-:W-:-:S04]  /*12c0*/  @!P1 IMAD.WIDE.U32 R10, R6, R3, R10 ;  /* 0x00000003060a9225 */ /* 0x002fc800078e000a */
[----:B------:R-:W-:Y:S02]  /*12d0*/  @!P1 IMAD.MOV.U32 R16, RZ, RZ, R10 ;  /* 0x000000ffff109224 */ /* 0x000fe400078e000a */
[----:B--2---:R-:W-:-:S04]  /*12e0*/  IMAD.WIDE.U32 R12, R0, UR4, RZ ;  /* 0x00000004000c7c25 */ /* 0x004fc8000f8e00ff */
[----:B------:R-:W-:Y:S01]  /*12f0*/  IMAD R3, R0, UR5, RZ ;  /* 0x0000000500037c24 */ /* 0x000fe2000f8e02ff */
[----:B------:R0:W-:Y:S01]  /*1300*/  STL.64 [R1], R12 ;  /* 0x0000000c01007387 */ /* 0x0001e20000100a00 */
[----:B------:R-:W-:Y:S02]  /*1310*/  @!P1 IMAD.MOV.U32 R17, RZ, RZ, R11 ;  /* 0x000000ffff119224 */ /* 0x000fe400078e000b */
[----:B------:R-:W-:Y:S01]  /*1320*/  IMAD.IADD R0, R13, 0x1, R3 ;  /* 0x000000010d007824 */ /* 0x000fe200078e0203 */
[----:B------:R-:W-:Y:S06]  /*1330*/  @P0 BRA `(.L_x_12) ;  /* 0x0000000000280947 */ /* 0x000fec0003800000 */
[----:B------:R-:W-:Y:S01]  /*1340*/  UIMAD.WIDE.U32 UR4, UR40, 0x6c16c16d, URZ ;  /* 0x6c16c16d280478a5 */ /* 0x000fe2000f8e003f */
[----:B------:R-:W-:Y:S01]  /*1350*/  IADD3 R16, P0, R16, R12, RZ ;  /* 0x0000000c10107210 */ /* 0x000fe20007f1e0ff */
[----:B------:R-:W-:Y:S02]  /*1360*/  UISETP.GE.U32.AND UP0, UPT, UR40, 0x2d, UPT ;  /* 0x0000002d2800788c */ /* 0x000fe4000bf06070 */
[----:B------:R-:W-:Y:S02]  /*1370*/  UIADD3 UR4, -UR5, UR40, URZ ;  /* 0x0000002805047290 */ /* 0x000fe4000fffe13f */
[----:B------:R-:W-:Y:S01]  /*1380*/  IMAD.X R17, R0, 0x1, R17, P0 ;  /* 0x0000000100117824 */ /* 0x000fe200000e0611 */
[----:B------:R-:W-:Y:S01]  /*1390*/  UMOV UR38, URZ ;  /* 0x0000003f00267c82 */ /* 0x000fe20008000000 */
[----:B------:R-:W-:-:S04]  /*13a0*/  ULEA.HI UR4, UR4, UR5, URZ, 0x1f ;  /* 0x0000000504047291 */ /* 0x000fc8000f8ff83f */
[----:B------:R-:W-:-:S04]  /*13b0*/  USHF.R.U32.HI UR4, URZ, 0x5, UR4 ;  /* 0x000000053f047899 */ /* 0x000fc80008011604 */
[----:B------:R-:W-:Y:S02]  /*13c0*/  @UP0 ULOP3.LUT UR38, UR4, 0x1, URZ, 0xc0, !UPT ;  /* 0x0000000104260892 */ /* 0x000fe4000f8ec03f */
[----:B------:R-:W-:-:S12]  /*13d0*/  UIMAD UR39, UR4, -0x2d, UR40 ;  /* 0xffffffd3042778a4 */ /* 0x000fd8000f8e0228 */
.L_x_12:
[----:B------:R-:W-:Y:S01]  /*13e0*/  ISETP.GE.U32.AND P0, PT, R16, UR8, PT ;  /* 0x0000000810007c0c */ /* 0x000fe2000bf06070 */
[----:B------:R-:W-:Y:S01]  /*13f0*/  IMAD.MOV.U32 R22, RZ, RZ, -0x1 ;  /* 0xffffffffff167424 */ /* 0x000fe200078e00ff */
[----:B------:R-:W-:Y:S01]  /*1400*/  PRMT R3, RZ, 0x7610, R3 ;  /* 0x00007610ff037816 */ /* 0x000fe20000000003 */
[----:B------:R-:W-:Y:S01]  /*1410*/  IMAD.MOV.U32 R18, RZ, RZ, -0x1 ;  /* 0xffffffffff127424 */ /* 0x000fe200078e00ff */
[----:B------:R-:W-:Y:S01]  /*1420*/  ISETP.GE.U32.AND.EX P0, PT, R17, UR9, PT, P0 ;  /* 0x0000000911007c0c */ /* 0x000fe2000bf06100 */
[----:B------:R-:W-:-:S12]  /*1430*/  IMAD.MOV.U32 R19, RZ, RZ, -0x1 ;  /* 0xffffffffff137424 */ /* 0x000fd800078e00ff */
[----:B------:R-:W-:Y:S05]  /*1440*/  @P0 BRA `(.L_x_13) ;  /* 0x0000000400280947 */ /* 0x000fea0003800000 */
[----:B------:R-:W1:Y:S01]  /*1450*/  LDC.64 R26, c[0x0][0x628] ;  /* 0x00018a00ff1a7b82 */ /* 0x000e620000000a00 */
[----:B------:R-:W-:Y:S02]  /*1460*/  IMAD.MOV.U32 R10, RZ, RZ, R16 ;  /* 0x000000ffff0a7224 */ /* 0x000fe400078e0010 */
[----:B------:R-:W-:-:S05]  /*1470*/  IMAD.MOV.U32 R11, RZ, RZ, R17 ;  /* 0x000000ffff0b7224 */ /* 0x000fca00078e0011 */
[----:B------:R-:W2:Y:S08]  /*1480*/  LDC R18, c[0x0][0x630] ;  /* 0x00018c00ff127b82 */ /* 0x000eb00000000800 */
[----:B------:R-:W3:Y:S01]  /*1490*/  LDC.64 R28, c[0x0][0x620] ;  /* 0x00018800ff1c7b82 */ /* 0x000ee20000000a00 */
[----:B-1----:R-:W-:-:S04]  /*14a0*/  ISETP.NE.U32.AND P0, PT, R26, RZ, PT ;  /* 0x000000ff1a00720c */ /* 0x002fc80003f05070 */
[----:B------:R-:W-:-:S13]  /*14b0*/  ISETP.NE.AND.EX P0, PT, R27, RZ, PT, P0 ;  /* 0x000000ff1b00720c */ /* 0x000fda0003f05300 */
[----:B--23--:R-:W-:Y:S05]  /*14c0*/  @!P0 BRA `(.L_x_14) ;  /* 0x0000000000288947 */ /* 0x00cfea0003800000 */
[----:B------:R-:W1:Y:S02]  /*14d0*/  LDC R3, c[0x0][0x634] ;  /* 0x00018d00ff037b82 */ /* 0x000e640000000800 */
[----:B-1----:R-:W-:-:S05]  /*14e0*/  IADD3 R3, P0, R16, R3, RZ ;  /* 0x0000000310037210 */ /* 0x002fca0007f1e0ff */
[----:B------:R-:W-:-:S04]  /*14f0*/  IMAD.X R19, RZ, RZ, R17, P0 ;  /* 0x000000ffff137224 */ /* 0x000fc800000e0611 */
[----:B------:R-:W-:-:S04]  /*1500*/  IMAD.WIDE.U32 R10, R19, R26, RZ ;  /* 0x0000001a130a7225 */ /* 0x000fc800078e00ff */
[----:B0-----:R-:W-:-:S04]  /*1510*/  IMAD.WIDE.U32 R12, P0, R3, R27, R10 ;  /* 0x0000001b030c7225 */ /* 0x001fc8000780000a */
[----:B------:R-:W-:-:S04]  /*1520*/  IMAD.WIDE.U32 R10, R3, R26, RZ ;  /* 0x0000001a030a7225 */ /* 0x000fc800078e00ff */
[----:B------:R-:W-:Y:S01]  /*1530*/  IMAD.X R15, RZ, RZ, RZ, P0 ;  /* 0x000000ffff0f7224 */ /* 0x000fe200000e06ff */
[----:B------:R-:W-:Y:S01]  /*1540*/  IADD3 RZ, P0, R11, R12, RZ ;  /* 0x0000000c0bff7210 */ /* 0x000fe20007f1e0ff */
[----:B------:R-:W-:-:S04]  /*1550*/  IMAD.MOV.U32 R14, RZ, RZ, R13 ;  /* 0x000000ffff0e7224 */ /* 0x000fc800078e000d */
[----:B------:R-:W-:-:S08]  /*1560*/  IMAD.WIDE.U32.X R10, R19, R27, R14, P0 ;  /* 0x0000001b130a7225 */ /* 0x000fd000000e040e */
.L_x_14:
[----:B------:R-:W1:Y:S01]  /*1570*/  LDC.64 R32, c[0x0][0x640] ;  /* 0x00019000ff207b82 */ /* 0x000e620000000a00 */
[-CC-:B------:R-:W-:Y:S02]  /*1580*/  SHF.R.U64 R30, R10, R18.reuse, R11.reuse ;  /* 0x000000120a1e7219 */ /* 0x180fe4000000120b */
[----:B------:R-:W-:Y:S02]  /*1590*/  SHF.R.U32.HI R3, RZ, R18, R11 ;  /* 0x00000012ff037219 */ /* 0x000fe4000001160b */
[----:B0-----:R-:W-:-:S03]  /*15a0*/  IADD3 R13, P0, RZ, -R30, RZ ;  /* 0x8000001eff0d7210 */ /* 0x001fc60007f1e0ff */
[----:B------:R-:W0:Y:S02]  /*15b0*/  LDC R14, c[0x0][0x618] ;  /* 0x00018600ff0e7b82 */ /* 0x000e240000000800 */
[----:B------:R-:W-:Y:S02]  /*15c0*/  IMAD.X R3, RZ, RZ, ~R3, P0 ;  /* 0x000000ffff037224 */ /* 0x000fe400000e0e03 */
[----:B------:R-:W-:-:S04]  /*15d0*/  IMAD.WIDE.U32 R10, R13, R28, R16 ;  /* 0x0000001c0d0a7225 */ /* 0x000fc800078e0010 */
[----:B------:R-:W2:Y:S01]  /*15e0*/  LDC R15, c[0x0][0x608] ;  /* 0x00018200ff0f7b82 */ /* 0x000ea20000000800 */
[----:B------:R-:W-:Y:S02]  /*15f0*/  IMAD R12, R3, R28, RZ ;  /* 0x0000001c030c7224 */ /* 0x000fe400078e02ff */
[----:B------:R-:W-:Y:S02]  /*1600*/  IMAD.MOV.U32 R28, RZ, RZ, 0x1 ;  /* 0x00000001ff1c7424 */ /* 0x000fe400078e00ff */
[----:B------:R-:W-:Y:S02]  /*1610*/  IMAD R3, R13, R29, R12 ;  /* 0x0000001d0d037224 */ /* 0x000fe400078e020c */
[----:B------:R-:W-:Y:S01]  /*1620*/  IMAD.MOV.U32 R12, RZ, RZ, -0x1 ;  /* 0xffffffffff0c7424 */ /* 0x000fe200078e00ff */
[----:B------:R-:W3:Y:S01]  /*1630*/  LDC R31, c[0x0][0x658] ;  /* 0x00019600ff1f7b82 */ /* 0x000ee20000000800 */
[----:B------:R-:W-:Y:S01]  /*1640*/  IMAD.IADD R3, R11, 0x1, R3 ;  /* 0x000000010b037824 */ /* 0x000fe200078e0203 */
[----:B-1----:R-:W-:-:S04]  /*1650*/  ISETP.NE.U32.AND P0, PT, R32, RZ, PT ;  /* 0x000000ff2000720c */ /* 0x002fc80003f05070 */
[----:B------:R-:W-:Y:S02]  /*1660*/  ISETP.NE.AND.EX P0, PT, R33, RZ, PT, P0 ;  /* 0x000000ff2100720c */ /* 0x000fe40003f05300 */
[----:B------:R-:W1:Y:S01]  /*1670*/  LDC R24, c[0x0][0x600] ;  /* 0x00018000ff187b82 */ /* 0x000e620000000800 */
[-CC-:B0-----:R-:W-:Y:S02]  /*1680*/  SHF.R.U64 R27, R10, R14.reuse, R3.reuse ;  /* 0x0000000e0a1b7219 */ /* 0x181fe40000001203 */
[----:B------:R-:W-:-:S05]  /*1690*/  SHF.R.U32.HI R10, RZ, R14, R3 ;  /* 0x0000000eff0a7219 */ /* 0x000fca0000011603 */
[----:B------:R-:W0:Y:S01]  /*16a0*/  LDC R22, c[0x0][0x648] ;  /* 0x00019200ff167b82 */ /* 0x000e220000000800 */
[-CC-:B--2---:R-:W-:Y:S02]  /*16b0*/  SHF.R.U64 R35, R27, R15.reuse, R10.reuse ;  /* 0x0000000f1b237219 */ /* 0x184fe4000000120a */
[----:B------:R-:W-:-:S05]  /*16c0*/  SHF.R.U32.HI R10, RZ, R15, R10 ;  /* 0x0000000fff0a7219 */ /* 0x000fca000001160a */
[----:B------:R-:W2:Y:S01]  /*16d0*/  LDC R26, c[0x0][0x638] ;  /* 0x00018e00ff1a7b82 */ /* 0x000ea20000000800 */
[-CC-:B---3--:R-:W-:Y:S02]  /*16e0*/  SHF.R.U64 R34, R35, R31.reuse, R10.reuse ;  /* 0x0000001f23227219 */ /* 0x188fe4000000120a */
[-C--:B------:R-:W-:Y:S02]  /*16f0*/  SHF.L.U32 R3, R12, R31.reuse, RZ ;  /* 0x0000001f0c037219 */ /* 0x080fe400000006ff */
[----:B------:R-:W-:Y:S01]  /*1700*/  SHF.R.U32.HI R11, RZ, R31, R10 ;  /* 0x0000001fff0b7219 */ /* 0x000fe2000001160a */
[----:B------:R-:W-:Y:S01]  /*1710*/  IMAD.MOV.U32 R10, RZ, RZ, R34 ;  /* 0x000000ffff0a7224 */ /* 0x000fe200078e0022 */
[----:B------:R-:W-:Y:S01]  /*1720*/  LOP3.LUT R18, RZ, R3, RZ, 0x33, !PT ;  /* 0x00000003ff127212 */ /* 0x000fe200078e33ff */
[----:B------:R-:W3:Y:S01]  /*1730*/  LDC R29, c[0x0][0x610] ;  /* 0x00018400ff1d7b82 */ /* 0x000ee20000000800 */
[----:B------:R-:W-:Y:S05]  /*1740*/  @!P0 BRA `(.L_x_15) ;  /* 0x0000000000288947 */ /* 0x000fea0003800000 */
[----:B------:R-:W4:Y:S02]  /*1750*/  LDC R3, c[0x0][0x64c] ;  /* 0x00019300ff037b82 */ /* 0x000f240000000800 */
[----:B----4-:R-:W-:-:S05]  /*1760*/  IADD3 R3, P0, R34, R3, RZ ;  /* 0x0000000322037210 */ /* 0x010fca0007f1e0ff */
[----:B------:R-:W-:-:S04]  /*1770*/  IMAD.X R19, RZ, RZ, R11, P0 ;  /* 0x000000ffff137224 */ /* 0x000fc800000e060b */
[----:B------:R-:W-:-:S04]  /*1780*/  IMAD.WIDE.U32 R10, R19, R32, RZ ;  /* 0x00000020130a7225 */ /* 0x000fc800078e00ff */
[----:B------:R-:W-:-:S04]  /*1790*/  IMAD.WIDE.U32 R12, P0, R3, R33, R10 ;  /* 0x00000021030c7225 */ /* 0x000fc8000780000a */
[----:B------:R-:W-:-:S04]  /*17a0*/  IMAD.WIDE.U32 R10, R3, R32, RZ ;  /* 0x00000020030a7225 */ /* 0x000fc800078e00ff */
[----:B------:R-:W-:Y:S01]  /*17b0*/  IMAD.X R15, RZ, RZ, RZ, P0 ;  /* 0x000000ffff0f7224 */ /* 0x000fe200000e06ff */
[----:B------:R-:W-:Y:S01]  /*17c0*/  IADD3 RZ, P0, R11, R12, RZ ;  /* 0x0000000c0bff7210 */ /* 0x000fe20007f1e0ff */
[----:B------:R-:W-:-:S04]  /*17d0*/  IMAD.MOV.U32 R14, RZ, RZ, R13 ;  /* 0x000000ffff0e7224 */ /* 0x000fc800078e000d */
[----:B------:R-:W-:-:S08]  /*17e0*/  IMAD.WIDE.U32.X R10, R19, R33, R14, P0 ;  /* 0x00000021130a7225 */ /* 0x000fd000000e040e */
.L_x_15:
[----:B0-----:R-:W-:Y:S01]  /*17f0*/  SHF.R.U64 R7, R10, R22, R11 ;  /* 0x000000160a077219 */ /* 0x001fe2000000120b */
[----:B-1----:R-:W-:Y:S01]  /*1800*/  VIADD R10, R24, 0xffffffff ;  /* 0xffffffff180a7836 */ /* 0x002fe20000000000 */
[----:B------:R-:W-:Y:S01]  /*1810*/  SHF.L.U32 R3, R28, R31, RZ ;  /* 0x0000001f1c037219 */ /* 0x000fe200000006ff */
[----:B------:R-:W-:Y:S01]  /*1820*/  @P1 IMAD R21, R25, R20, R6 ;  /* 0x0000001419151224 */ /* 0x000fe200078e0206 */
[----:B------:R-:W-:Y:S01]  /*1830*/  LOP3.LUT R18, R35, R18, RZ, 0xc0, !PT ;  /* 0x0000001223127212 */ /* 0x000fe200078ec0ff */
[----:B------:R-:W-:Y:S02]  /*1840*/  IMAD.MOV R11, RZ, RZ, -R7 ;  /* 0x000000ffff0b7224 */ /* 0x000fe400078e0a07 */
[----:B------:R-:W-:Y:S02]  /*1850*/  IMAD.MOV.U32 R6, RZ, RZ, 0x1 ;  /* 0x00000001ff067424 */ /* 0x000fe400078e00ff */
[----:B------:R-:W-:Y:S01]  /*1860*/  IMAD R18, R3, R7, R18 ;  /* 0x0000000703127224 */ /* 0x000fe200078e0212 */
[----:B------:R-:W-:Y:S01]  /*1870*/  LOP3.LUT R7, R27, R10, RZ, 0xc0, !PT ;  /* 0x0000000a1b077212 */ /* 0x000fe200078ec0ff */
[----:B--2---:R-:W-:-:S02]  /*1880*/  IMAD R3, R11, R26, R34 ;  /* 0x0000001a0b037224 */ /* 0x004fc400078e0222 */
[----:B---3--:R-:W-:Y:S02]  /*1890*/  IMAD R22, R18, R29, R21 ;  /* 0x0000001d12167224 */ /* 0x008fe400078e0215 */
[----:B------:R-:W-:Y:S01]  /*18a0*/  IMAD R7, R3, R24, R7 ;  /* 0x0000001803077224 */ /* 0x000fe200078e0207 */
[----:B------:R-:W-:Y:S01]  /*18b0*/  PRMT R3, R6, 0x7610, R3 ;  /* 0x0000761006037816 */ /* 0x000fe20000000003 */
[----:B------:R-:W-:-:S03]  /*18c0*/  IMAD.MOV.U32 R19, RZ, RZ, R30 ;  /* 0x000000ffff137224 */ /* 0x000fc600078e001e */
[----:B------:R-:W-:Y:S02]  /*18d0*/  SEL R18, R7, R22, !P1 ;  /* 0x0000001607127207 */ /* 0x000fe40004800000 */
[----:B------:R-:W-:-:S07]  /*18e0*/  SEL R22, R22, R7, !P1 ;  /* 0x0000000716167207 */ /* 0x000fce0004800000 */
.L_x_13:
[----:B------:R-:W-:Y:S05]  /*18f0*/  @!P2 BRA `(.L_x_16) ;  /* 0x00000000000ca947 */ /* 0x000fea0003800000 */
[----:B------:R-:W-:Y:S01]  /*1900*/  UCGABAR_WAIT ;  /* 0x0000000000007dc7 */ /* 0x000fe20008000000 */
[----:B------:R-:W-:Y:S01]  /*1910*/  CCTL.IVALL ;  /* 0x00000000ff00798f */ /* 0x000fe20002000000 */
[----:B------:R-:W-:Y:S05]  /*1920*/  BRA `(.L_x_17) ;  /* 0x0000000000047947 */ /* 0x000fea0003800000 */
.L_x_16:
[----:B------:R-:W-:Y:S06]  /*1930*/  BAR.SYNC.DEFER_BLOCKING 0x0 ;  /* 0x0000000000007b1d */ /* 0x000fec0000010000 */
.L_x_17:
[----:B------:R-:W-:Y:S05]  /*1940*/  @!P4 BRA `(.L_x_18) ;  /* 0x000000440024c947 */ /* 0x000fea0003800000 */
[----:B------:R-:W-:-:S13]  /*1950*/  ISETP.GT.U32.AND P0, PT, R36, 0x1, PT ;  /* 0x000000012400780c */ /* 0x000fda0003f04070 */
[----:B------:R-:W-:Y:S05]  /*1960*/  @P0 EXIT ;  /* 0x000000000000094d */ /* 0x000fea0003800000 */
.L_x_19:
[----:B------:R-:W-:-:S08]  /*1970*/  NOP ;  /* 0x0000000000007918 */ /* 0x000fd00000000000 */
[----:B------:R-:W1:Y:S02]  /*1980*/  USETMAXREG.TRY_ALLOC.CTAPOOL UP0, 0xe8 ;  /* 0x000000e8000079c8 */ /* 0x000e640008000600 */
[----:B-1----:R-:W-:-:S13]  /*1990*/  PLOP3.LUT P0, PT, PT, PT, UP0, 0x80, 0x0 ;  /* 0x000000000000781c */ /* 0x002fda0003f0f008 */
[----:B------:R-:W-:Y:S05]  /*19a0*/  @!P0 BRA `(.L_x_19) ;  /* 0xfffffffc00f08947 */ /* 0x000fea000383ffff */
[----:B------:R-:W-:-:S13]  /*19b0*/  LOP3.LUT P0, RZ, R3, 0xff, RZ, 0xc0, !PT ;  /* 0x000000ff03ff7812 */ /* 0x000fda000780c0ff */
[----:B------:R-:W-:Y:S05]  /*19c0*/  @!P0 EXIT ;  /* 0x000000000000894d */ /* 0x000fea0003800000 */
[----:B------:R-:W2:Y:S01]  /*19d0*/  LDL.64 R6, [R1] ;  /* 0x0000000001067983 */ /* 0x000ea20000100a00 */
[CC--:B------:R-:W-:Y:S01]  /*19e0*/  LEA.HI R3, R8.reuse, R5.reuse, RZ, 0x2 ;  /* 0x0000000508037211 */ /* 0x0c0fe200078f10ff */
[----:B------:R-:W1:Y:S01]  /*19f0*/  S2UR UR4, SR_CgaCtaId ;  /* 0x00000000000479c3 */ /* 0x000e620000008800 */
[----:B------:R-:W-:Y:S01]  /*1a00*/  LEA.HI R8, R8, R5, RZ, 0x5 ;  /* 0x0000000508087211 */ /* 0x000fe200078f28ff */
[----:B------:R-:W-:Y:S01]  /*1a10*/  UMOV UR42, 0x400 ;  /* 0x00000400002a7882 */ /* 0x000fe20000000000 */
[----:B------:R-:W-:Y:S01]  /*1a20*/  LOP3.LUT R4, R3, 0xfffffffc, RZ, 0xc0, !PT ;  /* 0xfffffffc03047812 */ /* 0x000fe200078ec0ff */
[----:B------:R-:W-:Y:S01]  /*1a30*/  UISETP.LT.AND UP0, UPT, UR40, 0x1, UPT ;  /* 0x000000012800788c */ /* 0x000fe2000bf01270 */
[--C-:B------:R-:W-:Y:S01]  /*1a40*/  SHF.R.S32.HI R76, RZ, 0x2, R3.reuse ;  /* 0x00000002ff4c7819 */ /* 0x100fe20000011403 */
[----:B------:R-:W-:Y:S01]  /*1a50*/  UIADD3 UR5, UR44, -0x1, URZ ;  /* 0xffffffff2c057890 */ /* 0x000fe2000fffe03f */
[----:B------:R-:W-:Y:S01]  /*1a60*/  SHF.R.S32.HI R3, RZ, 0x1f, R3 ;  /* 0x0000001fff037819 */ /* 0x000fe20000011403 */
[----:B------:R-:W3:Y:S01]  /*1a70*/  LDC R82, c[0x0][0x658] ;  /* 0x00019600ff527b82 */ /* 0x000ee20000000800 */
[----:B------:R-:W-:Y:S01]  /*1a80*/  USEL UR41, UR40, 0x1, UP0 ;  /* 0x0000000128297887 */ /* 0x000fe20008000000 */
[----:B------:R-:W-:Y:S01]  /*1a90*/  IMAD.IADD R4, R5, 0x1, -R4 ;  /* 0x0000000105047824 */ /* 0x000fe200078e0a04 */
[----:B------:R-:W-:Y:S01]  /*1aa0*/  LEA.HI R3, R3, R76, RZ, 0x3 ;  /* 0x0000004c03037211 */ /* 0x000fe200078f18ff */
[----:B------:R-:W-:Y:S01]  /*1ab0*/  UISETP.NE.AND UP0, UPT, UR5, URZ, UPT ;  /* 0x0000003f0500728c */ /* 0x000fe2000bf05270 */
[----:B------:R-:W-:Y:S01]  /*1ac0*/  IMAD.MOV.U32 R5, RZ, RZ, 0x1 ;  /* 0x00000001ff057424 */ /* 0x000fe200078e00ff */
[----:B------:R-:W-:Y:S01]  /*1ad0*/  ULDC UR8, c[0x0][0x284] ;  /* 0x0000a10000087ab9 */ /* 0x000fe20000000800 */
[----:B------:R-:W-:Y:S01]  /*1ae0*/  LOP3.LUT R3, R3, 0xfffffff8, RZ, 0xc0, !PT ;  /* 0xfffffff803037812 */ /* 0x000fe200078ec0ff */
[----:B------:R-:W4:Y:S01]  /*1af0*/  LDC.64 R80, c[0x0][0x5c8] ;  /* 0x00017200ff507b82 */ /* 0x000f220000000a00 */
[----:B------:R-:W-:Y:S01]  /*1b00*/  USEL UR7, URZ, 0x1, UP0 ;  /* 0x000000013f077887 */ /* 0x000fe20008000000 */
[----:B------:R-:W-:Y:S01]  /*1b10*/  IMAD.SHL.U32 R78, R4, 0x2, RZ ;  /* 0x00000002044e7824 */ /* 0x000fe200078e00ff */
[----:B------:R-:W-:Y:S01]  /*1b20*/  LOP3.LUT R88, R23, 0x1, RZ, 0xfc, !PT ;  /* 0x0000000117587812 */ /* 0x000fe200078efcff */
[----:B------:R-:W-:Y:S01]  /*1b30*/  IMAD.IADD R76, R76, 0x1, -R3 ;  /* 0x000000014c4c7824 */ /* 0x000fe200078e0a03 */
[----:B------:R-:W-:Y:S01]  /*1b40*/  SHF.R.S32.HI R3, RZ, 0x5, R8 ;  /* 0x00000005ff037819 */ /* 0x000fe20000011408 */
[----:B------:R-:W-:Y:S01]  /*1b50*/  USHF.L.U32 UR48, UR40, 0x1, URZ ;  /* 0x0000000128307899 */ /* 0x000fe2000800063f */
[----:B------:R-:W-:Y:S01]  /*1b60*/  IMAD.U32 R89, RZ, RZ, UR7 ;  /* 0x00000007ff597e24 */ /* 0x000fe2000f8e00ff */
[----:B------:R-:W0:Y:S01]  /*1b70*/  LDC R83, c[0x0][0x288] ;  /* 0x0000a200ff537b82 */ /* 0x000e220000000800 */
[--C-:B------:R-:W-:Y:S01]  /*1b80*/  SHF.R.S32.HI R77, RZ, 0x1f, R76.reuse ;  /* 0x0000001fff4d7819 */ /* 0x100fe2000001144c */
[----:B-1----:R-:W-:Y:S01]  /*1b90*/  ULEA UR42, UR4, UR42, 0x18 ;  /* 0x0000002a042a7291 */ /* 0x002fe2000f8ec03f */
[C---:B------:R-:W-:Y:S01]  /*1ba0*/  IMAD R87, R3.reuse, -0x10, -R76 ;  /* 0xfffffff003577824 */ /* 0x040fe200078e0a4c */
[----:B------:R-:W-:Y:S01]  /*1bb0*/  USHF.L.U32 UR4, UR5, 0x3, URZ ;  /* 0x0000000305047899 */ /* 0x000fe2000800063f */
[----:B------:R-:W-:Y:S01]  /*1bc0*/  SHF.R.S32.HI R79, RZ, 0x1f, R78 ;  /* 0x0000001fff4f7819 */ /* 0x000fe2000001144e */
[----:B------:R-:W-:Y:S01]  /*1bd0*/  IMAD.WIDE R76, R3, 0x10, R76 ;  /* 0x00000010034c7825 */ /* 0x000fe200078e024c */
[----:B------:R-:W-:Y:S01]  /*1be0*/  UIADD3 UR5, UR42, 0x400, URZ ;  /* 0x000004002a057890 */ /* 0x000fe2000fffe03f */
[----:B------:R-:W1:Y:S01]  /*1bf0*/  LDC R85, c[0x0][0x600] ;  /* 0x00018000ff557b82 */ /* 0x000e620000000800 */
[----:B------:R-:W-:Y:S01]  /*1c00*/  UIADD3 UR6, UR42, 0x16c00, URZ ;  /* 0x00016c002a067890 */ /* 0x000fe2000fffe03f */
[----:B------:R-:W-:Y:S01]  /*1c10*/  IMAD.MOV.U32 R3, RZ, RZ, -0x1 ;  /* 0xffffffffff037424 */ /* 0x000fe200078e00ff */
[----:B------:R-:W-:Y:S01]  /*1c20*/  USHF.R.U32.HI UR5, URZ, 0x4, UR5 ;  /* 0x000000043f057899 */ /* 0x000fe20008011605 */
[----:B------:R-:W-:Y:S01]  /*1c30*/  VIADD R87, R87, UR8 ;  /* 0x0000000857577c36 */ /* 0x000fe20008000000 */
[----:B------:R-:W-:-:S02]  /*1c40*/  USHF.R.U32.HI UR6, URZ, 0x4, UR6 ;  /* 0x000000043f067899 */ /* 0x000fc40008011606 */
[-C--:B---3--:R-:W-:Y:S01]  /*1c50*/  SHF.L.U32 R3, R3, R82.reuse, RZ ;  /* 0x0000005203037219 */ /* 0x088fe200000006ff */
[----:B------:R-:W-:Y:S01]  /*1c60*/  UIADD3 UR47, UR42, 0x2e0, URZ ;  /* 0x000002e02a2f7890 */ /* 0x000fe2000fffe03f */
[C---:B----4-:R-:W-:Y:S01]  /*1c70*/  SHF.L.U64.HI R81, R80.reuse, 0x3, R81 ;  /* 0x0000000350517819 */ /* 0x050fe20000010251 */
[----:B------:R-:W-:Y:S01]  /*1c80*/  ULOP3.LUT UR4, UR4, 0x8, URZ, 0xc0, !UPT ;  /* 0x0000000804047892 */ /* 0x000fe2000f8ec03f */
[----:B------:R-:W-:Y:S01]  /*1c90*/  SHF.L.U32 R82, R5, R82, RZ ;  /* 0x0000005205527219 */ /* 0x000fe200000006ff */
[----:B------:R-:W-:Y:S01]  /*1ca0*/  ULOP3.LUT UR5, UR5, 0x3fff, URZ, 0xc0, !UPT ;  /* 0x00003fff05057892 */ /* 0x000fe2000f8ec03f */
[----:B------:R-:W-:Y:S01]  /*1cb0*/  IMAD.SHL.U32 R80, R80, 0x8, RZ ;  /* 0x0000000850507824 */ /* 0x000fe200078e00ff */
[----:B------:R-:W-:Y:S01]  /*1cc0*/  ULOP3.LUT UR6, UR6, 0x3fff, URZ, 0xc0, !UPT ;  /* 0x00003fff06067892 */ /* 0x000fe2000f8ec03f */
[----:B------:R-:W-:Y:S01]  /*1cd0*/  LOP3.LUT R86, RZ, R3, RZ, 0x33, !PT ;  /* 0x00000003ff567212 */ /* 0x000fe200078e33ff */
[----:B0-----:R-:W-:Y:S01]  /*1ce0*/  IMAD R83, R4, -0x2, R83 ;  /* 0xfffffffe04537824 */ /* 0x001fe200078e0253 */
[----:B------:R-:W-:-:S02]  /*1cf0*/  UIADD3 UR41, -UR41, UR40, URZ ;  /* 0x0000002829297290 */ /* 0x000fc4000fffe13f */
[----:B------:R-:W-:Y:S02]  /*1d00*/  ULEA UR44, UR44, UR47, 0x3 ;  /* 0x0000002f2c2c7291 */ /* 0x000fe4000f8e183f */
[----:B------:R-:W-:Y:S02]  /*1d10*/  ULOP3.LUT UR49, UR4, 0x8, URZ, 0x3c, !UPT ;  /* 0x0000000804317892 */ /* 0x000fe4000f8e3c3f */
[----:B------:R-:W-:Y:S01]  /*1d20*/  ULOP3.LUT UR45, UR4, 0x18, URZ, 0x3c, !UPT ;  /* 0x00000018042d7892 */ /* 0x000fe2000f8e3c3f */
[----:B-1----:R-:W-:Y:S01]  /*1d30*/  VIADD R85, R85, 0xffffffff ;  /* 0xffffffff55557836 */ /* 0x002fe20000000000 */
[----:B------:R-:W-:Y:S02]  /*1d40*/  ULOP3.LUT UR46, UR5, 0x10000, URZ, 0xfc, !UPT ;  /* 0x00010000052e7892 */ /* 0x000fe4000f8efc3f */
[----:B------:R-:W-:Y:S01]  /*1d50*/  ULOP3.LUT UR43, UR6, 0x10000, URZ, 0xfc, !UPT ;  /* 0x00010000062b7892 */ /* 0x000fe2000f8efc3f */
[----:B--2---:R-:W-:-:S11]  /*1d60*/  SHF.L.U64.HI R84, R6, 0x1, R0 ;  /* 0x0000000106547819 */ /* 0x004fd60000010200 */
.L_x_137:
[----:B------:R-:W-:-:S04]  /*1d70*/  SHF.L.U32 R0, R89, 0x1f, RZ ;  /* 0x0000001f59007819 */ /* 0x000fc800000006ff */
[----:B------:R-:W0:Y:S02]  /*1d80*/  SYNCS.PHASECHK.TRANS64.TRYWAIT P0, [UR44+-0x8], R0 ;  /* 0xfffff800ff0075a7 */ /* 0x000e24000800016c */
[----:B01-34-:R-:W-:Y:S05]  /*1d90*/  @!P0 BRA `(.L_x_20) ;  /* 0x0000006400dc8947 */ /* 0x01bfea0003800000 */
.L_x_200:
[----:B------:R-:W-:Y:S02]  /*1da0*/  ULDC UR4, c[0x0][0x28c] ;  /* 0x0000a30000047ab9 */ /* 0x000fe40000000800 */
[----:B------:R-:W-:-:S13]  /*1db0*/  ISETP.LT.AND P0, PT, RZ, UR4, PT ;  /* 0x00000004ff007c0c */ /* 0x000fda000bf01270 */
[----:B------:R-:W-:Y:S05]  /*1dc0*/  @P0 BRA `(.L_x_21) ;  /* 0x0000000000400947 */ /* 0x000fea0003800000 */
[----:B0-----:R-:W-:Y:S01]  /*1dd0*/  MOV R0, 0x0 ;  /* 0x0000000000007802 */ /* 0x001fe20000000f00 */
[----:B------:R-:W-:Y:S01]  /*1de0*/  ULDC.64 UR4, c[0x4][0x68] ;  /* 0x01001a0000047ab9 */ /* 0x000fe20000000a00 */
[----:B------:R-:W-:Y:S01]  /*1df0*/  ULDC.64 UR6, c[0x4][0x8] ;  /* 0x0100020000067ab9 */ /* 0x000fe20000000a00 */
[----:B------:R-:W-:Y:S01]  /*1e00*/  IMAD.U32 R4, RZ, RZ, UR4 ;  /* 0x00000004ff047e24 */ /* 0x000fe2000f8e00ff */
[----:B------:R0:W1:Y:S01]  /*1e10*/  LDC.64 R14, c[0x4][R0] ;  /* 0x01000000000e7b82 */ /* 0x0000620000000a00 */
[----:B------:R-:W-:Y:S01]  /*1e20*/  IMAD.U32 R5, RZ, RZ, UR5 ;  /* 0x00000005ff057e24 */ /* 0x000fe2000f8e00ff */
[----:B------:R-:W-:Y:S01]  /*1e30*/  ULDC.64 UR4, c[0x4][0x70] ;  /* 0x01001c0000047ab9 */ /* 0x000fe20000000a00 */
[----:B------:R-:W-:Y:S02]  /*1e40*/  IMAD.U32 R10, RZ, RZ, UR6 ;  /* 0x00000006ff0a7e24 */ /* 0x000fe4000f8e00ff */
[----:B------:R-:W-:Y:S02]  /*1e50*/  IMAD.U32 R6, RZ, RZ, UR4 ;  /* 0x00000004ff067e24 */ /* 0x000fe4000f8e00ff */
[----:B------:R-:W-:-:S02]  /*1e60*/  IMAD.U32 R7, RZ, RZ, UR5 ;  /* 0x00000005ff077e24 */ /* 0x000fc4000f8e00ff */
[----:B------:R-:W-:Y:S02]  /*1e70*/  IMAD.U32 R11, RZ, RZ, UR7 ;  /* 0x00000007ff0b7e24 */ /* 0x000fe4000f8e00ff */
[----:B------:R-:W-:Y:S02]  /*1e80*/  IMAD.MOV.U32 R8, RZ, RZ, 0x1e1 ;  /* 0x000001e1ff087424 */ /* 0x000fe400078e00ff */
[----:B------:R-:W-:Y:S02]  /*1e90*/  IMAD.MOV.U32 R12, RZ, RZ, 0x1 ;  /* 0x00000001ff0c7424 */ /* 0x000fe400078e00ff */
[----:B0-----:R-:W-:-:S07]  /*1ea0*/  IMAD.MOV.U32 R13, RZ, RZ, RZ ;  /* 0x000000ffff0d7224 */ /* 0x001fce00078e00ff */
[----:B------:R-:W-:-:S07]  /*1eb0*/  LEPC R20, `(.L_x_21) ;  /* 0x000000001014794e */ /* 0x000fce0000000000 */
[----:B-1---5:R-:W-:Y:S05]  /*1ec0*/  CALL.ABS.NOINC R14 ;  /* 0x000000000e007343 */ /* 0x022fea0003c00000 */
.L_x_21:
[----:B------:R-:W-:-:S13]  /*1ed0*/  ISETP.NE.AND P0, PT, R88, 0x3, PT ;  /* 0x000000035800780c */ /* 0x000fda0003f05270 */
[----:B------:R-:W-:Y:S05]  /*1ee0*/  @!P0 BRA `(.L_x_22) ;  /* 0x0000000000048947 */ /* 0x000fea0003800000 */
[----:B------:R-:W-:Y:S01]  /*1ef0*/  BPT.TRAP 0x1 ;  /* 0x000000040000795c */ /* 0x000fe20000300000 */
.L_x_22:
[----:B0-----:R-:W-:Y:S02]  /*1f00*/  IMAD.U32 R3, RZ, RZ, UR39 ;  /* 0x00000027ff037e24 */ /* 0x001fe4000f8e00ff */
[----:B------:R-:W-:-:S03]  /*1f10*/  IMAD.U32 R0, RZ, RZ, UR38 ;  /* 0x00000026ff007e24 */ /* 0x000fc6000f8e00ff */
[----:B------:R-:W-:Y:S02]  /*1f20*/  LEA R3, R3, UR42, 0x3 ;  /* 0x0000002a03037c11 */ /* 0x000fe4000f8e18ff */
[----:B------:R-:W-:-:S04]  /*1f30*/  SHF.L.U32 R0, R0, 0x1f, RZ ;  /* 0x0000001f00007819 */ /* 0x000fc800000006ff */
[----:B------:R0:W1:Y:S01]  /*1f40*/  SYNCS.PHASECHK.TRANS64.TRYWAIT P1, [R3+URZ], R0 ;  /* 0x00000000030075a7 */ /* 0x000062000802017f */
[----:B------:R-:W-:Y:S05]  /*1f50*/  @!P0 BRA `(.L_x_23) ;  /* 0x0000000000048947 */ /* 0x000fea0003800000 */
[----:B------:R-:W-:Y:S01]  /*1f60*/  BPT.TRAP 0x1 ;  /* 0x000000040000795c */ /* 0x000fe20000300000 */
.L_x_23:
[----:B-1----:R-:W-:Y:S05]  /*1f70*/  @P1 BRA `(.L_x_24) ;  /* 0x0000000000081947 */ /* 0x002fea0003800000 */
[----:B------:R-:W1:Y:S02]  /*1f80*/  SYNCS.PHASECHK.TRANS64.TRYWAIT P1, [R3+URZ], R0 ;  /* 0x00000000030075a7 */ /* 0x000e64000802017f */
[----:B-1----:R-:W-:Y:S05]  /*1f90*/  @!P1 BRA `(.L_x_25) ;  /* 0x0000006400749947 */ /* 0x002fea0003800000 */
.L_x_24:
[----:B------:R-:W-:Y:S05]  /*1fa0*/  WARPSYNC.ALL ;  /* 0x0000000000007948 */ /* 0x000fea0003800000 */
[----:B------:R-:W-:Y:S01]  /*1fb0*/  ULEA UR4, UR39, UR46, 0x7 ;  /* 0x0000002e27047291 */ /* 0x000fe2000f8e383f */
[----:B------:R-:W-:Y:S01]  /*1fc0*/  WARPGROUP.ARRIVE ;  /* 0x00000000000079c5 */ /* 0x000fe20000000000 */
[----:B------:R-:W-:Y:S01]  /*1fd0*/  UIMAD UR6, UR39, 0xc0, UR43 ;  /* 0x000000c0270678a4 */ /* 0x000fe2000f8e022b */
[----:B01----:R-:W-:Y:S01]  /*1fe0*/  IMAD.U32 R0, RZ, RZ, UR41 ;  /* 0x00000029ff007e24 */ /* 0x003fe2000f8e00ff */
[----:B------:R-:W-:Y:S01]  /*1ff0*/  UMOV UR5, 0xc0000010 ;  /* 0xc000001000057882 */ /* 0x000fe20000000000 */
[----:B------:R-:W-:-:S03]  /*2000*/  UMOV UR7, 0xc0000010 ;  /* 0xc000001000077882 */ /* 0x000fc60000000000 */
[----:B------:R-:W-:-:S03]  /*2010*/  ISETP.GE.AND P1, PT, R0, 0x1, PT ;  /* 0x000000010000780c */ /* 0x000fc60003f26270 */
[----:B------:R-:W-:Y:S03]  /*2020*/  HGMMA.64x96x16.F32 R24, gdesc[UR4], RZ, !UPT, gsb0 ;  /* 0x01600000041879f0 */ /* 0x000fe6000c0008ff */
[----:B------:R-:W-:-:S07]  /*2030*/  WARPGROUP.DEPBAR.LE gsb0, 0x0 ;  /* 0x00008000000079c5 */ /* 0x000fce0000010000 */
[----:B------:R-:W-:Y:S05]  /*2040*/  @!P1 BRA `(.L_x_26) ;  /* 0x0000000000b89947 */ /* 0x000fea0003800000 */
[----:B------:R-:W-:Y:S01]  /*2050*/  UIADD3 UR4, UR39, 0x1, URZ ;  /* 0x0000000127047890 */ /* 0x000fe2000fffe03f */
[----:B------:R-:W-:Y:S02]  /*2060*/  IMAD.U32 R0, RZ, RZ, UR41 ;  /* 0x00000029ff007e24 */ /* 0x000fe4000f8e00ff */
[----:B------:R-:W-:Y:S01]  /*2070*/  IMAD.U32 R3, RZ, RZ, UR39 ;  /* 0x00000027ff037e24 */ /* 0x000fe2000f8e00ff */
[----:B------:R-:W-:-:S04]  /*2080*/  UISETP.NE.AND UP0, UPT, UR4, 0x2d, UPT ;  /* 0x0000002d0400788c */ /* 0x000fc8000bf05270 */
[----:B------:R-:W-:Y:S02]  /*2090*/  USEL UR5, URZ, 0x1, UP0 ;  /* 0x000000013f057887 */ /* 0x000fe40008000000 */
[----:B------:R-:W-:Y:S02]  /*20a0*/  USEL UR8, UR4, URZ, UP0 ;  /* 0x0000003f04087287 */ /* 0x000fe40008000000 */
[----:B------:R-:W-:-:S06]  /*20b0*/  ULOP3.LUT UR5, UR38, UR5, URZ, 0x3c, !UPT ;  /* 0x0000000526057292 */ /* 0x000fcc000f8e3c3f */
[----:B------:R-:W-:-:S07]  /*20c0*/  IMAD.U32 R6, RZ, RZ, UR5 ;  /* 0x00000005ff067e24 */ /* 0x000fce000f8e00ff */
.L_x_33:
[----:B------:R-:W-:Y:S05]  /*20d0*/  @!P0 BRA `(.L_x_27) ;  /* 0x0000000000048947 */ /* 0x000fea0003800000 */
[----:B------:R-:W-:Y:S01]  /*20e0*/  BPT.TRAP 0x1 ;  /* 0x000000040000795c */ /* 0x000fe20000300000 */
.L_x_27:
[----:B------:R-:W-:Y:S01]  /*20f0*/  ULEA UR4, UR8, UR42, 0x3 ;  /* 0x0000002a08047291 */ /* 0x000fe2000f8e183f */
[----:B------:R-:W-:-:S08]  /*2100*/  SHF.L.U32 R4, R6, 0x1f, RZ ;  /* 0x0000001f06047819 */ /* 0x000fd000000006ff */
[----:B------:R0:W1:Y:S01]  /*2110*/  SYNCS.PHASECHK.TRANS64.TRYWAIT P1, [UR4], R4 ;  /* 0x00000004ff0075a7 */ /* 0x0000620008020144 */
[----:B------:R-:W-:Y:S05]  /*2120*/  @!P0 BRA `(.L_x_28) ;  /* 0x0000000000048947 */ /* 0x000fea0003800000 */
[----:B------:R-:W-:Y:S01]  /*2130*/  BPT.TRAP 0x1 ;  /* 0x000000040000795c */ /* 0x000fe20000300000 */
.L_x_28:
[----:B-1----:R-:W-:Y:S05]  /*2140*/  @P1 BRA `(.L_x_29) ;  /* 0x0000000000081947 */ /* 0x002fea0003800000 */
[----:B------:R-:W1:Y:S02]  /*2150*/  SYNCS.PHASECHK.TRANS64.TRYWAIT P1, [UR4], R4 ;  /* 0x00000004ff0075a7 */ /* 0x000e640008020144 */
[----:B-1----:R-:W-:Y:S05]  /*2160*/  @!P1 BRA `(.L_x_30) ;  /* 0x0000006400149947 */ /* 0x002fea0003800000 */
.L_x_29:
[----:B------:R-:W-:Y:S01]  /*2170*/  ULEA UR4, UR8, UR46, 0x7 ;  /* 0x0000002e08047291 */ /* 0x000fe2000f8e383f */
[----:B------:R-:W-:Y:S01]  /*2180*/  WARPGROUP.ARRIVE ;  /* 0x00000000000079c5 */ /* 0x000fe20000000000 */
[----:B------:R-:W-:Y:S01]  /*2190*/  UIMAD UR6, UR8, 0xc0, UR43 ;  /* 0x000000c0080678a4 */ /* 0x000fe2000f8e022b */
[----:B------:R-:W-:Y:S01]  /*21a0*/  UMOV UR5, 0xc0000010 ;  /* 0xc000001000057882 */ /* 0x000fe20000000000 */
[----:B------:R-:W-:-:S07]  /*21b0*/  UMOV UR7, 0xc0000010 ;  /* 0xc000001000077882 */ /* 0x000fce0000000000 */
[----:B------:R-:W-:Y:S03]  /*21c0*/  HGMMA.64x96x16.F32 R24, gdesc[UR4], R24, gsb0 ;  /* 0x01600000041879f0 */ /* 0x000fe60008000818 */
[----:B------:R-:W-:Y:S02]  /*21d0*/  WARPGROUP.DEPBAR.LE gsb0, 0x0 ;  /* 0x00008000000079c5 */ /* 0x000fe40000010000 */
[----:B------:R-:W-:Y:S05]  /*21e0*/  @!P0 BRA `(.L_x_31) ;  /* 0x0000000000048947 */ /* 0x000fea0003800000 */
[----:B------:R-:W-:Y:S01]  /*21f0*/  BPT.TRAP 0x1 ;  /* 0x000000040000795c */ /* 0x000fe20000300000 */
.L_x_31:
[----:B------:R-:W-:-:S13]  /*2200*/  ISETP.NE.AND P1, PT, R72, RZ, PT ;  /* 0x000000ff4800720c */ /* 0x000fda0003f25270 */
[----:B01----:R-:W-:-:S05]  /*2210*/  @P1 LEA R4, R3, UR42, 0x3 ;  /* 0x0000002a03041c11 */ /* 0x003fca000f8e18ff */
[----:B------:R-:W-:-:S05]  /*2220*/  @P1 VIADD R4, R4, 0x168 ;  /* 0x0000016804041836 */ /* 0x000fca0000000000 */
[----:B------:R-:W-:-:S04]  /*2230*/  @P1 PRMT R4, R73, 0x654, R4 ;  /* 0x0000065449041816 */ /* 0x000fc80000000004 */
[----:B------:R0:W-:Y:S01]  /*2240*/  @P1 SYNCS.ARRIVE.TRANS64.RED.A1T0 RZ, [R4+URZ], RZ ;  /* 0x000000ff04ff19a7 */ /* 0x0001e2000810043f */
[----:B------:R-:W-:-:S13]  /*2250*/  ISETP.GT.U32.AND P1, PT, R23, 0x1, PT ;  /* 0x000000011700780c */ /* 0x000fda0003f24070 */
[----:B0-----:R-:W-:Y:S05]  /*2260*/  @P1 BRA `(.L_x_32) ;  /* 0x0000000000041947 */ /* 0x001fea0003800000 */
[----:B------:R-:W-:Y:S01]  /*2270*/  BPT.TRAP 0x1 ;  /* 0x000000040000795c */ /* 0x000fe20000300000 */
.L_x_32:
[----:B------:R-:W-:Y:S01]  /*2280*/  UIADD3 UR8, UR8, 0x1, URZ ;  /* 0x0000000108087890 */ /* 0x000fe2000fffe03f */
[C---:B------:R-:W-:Y:S01]  /*2290*/  ISETP.GT.AND P2, PT, R0.reuse, 0x1, PT ;  /* 0x000000010000780c */ /* 0x040fe20003f44270 */
[----:B------:R-:W-:Y:S02]  /*22a0*/  VIADD R3, R3, 0x1 ;  /* 0x0000000103037836 */ /* 0x000fe40000000000 */
[----:B------:R-:W-:Y:S01]  /*22b0*/  UISETP.NE.AND UP0, UPT, UR8, 0x2d, UPT ;  /* 0x0000002d0800788c */ /* 0x000fe2000bf05270 */
[----:B------:R-:W-:Y:S02]  /*22c0*/  VIADD R0, R0, 0xffffffff ;  /* 0xffffffff00007836 */ /* 0x000fe40000000000 */
[C---:B------:R-:W-:Y:S01]  /*22d0*/  ISETP.NE.AND P1, PT, R3.reuse, 0x2d, PT ;  /* 0x0000002d0300780c */ /* 0x040fe20003f25270 */
[----:B------:R-:W-:Y:S02]  /*22e0*/  USEL UR4, URZ, 0x1, UP0 ;  /* 0x000000013f047887 */ /* 0x000fe40008000000 */
[----:B------:R-:W-:Y:S01]  /*22f0*/  USEL UR8, UR8, URZ, UP0 ;  /* 0x0000003f08087287 */ /* 0x000fe20008000000 */
[----:B------:R-:W-:-:S03]  /*2300*/  SEL R3, R3, RZ, P1 ;  /* 0x000000ff03037207 */ /* 0x000fc60000800000 */
[----:B------:R-:W-:Y:S01]  /*2310*/  LOP3.LUT R6, R6, UR4, RZ, 0x3c, !PT ;  /* 0x0000000406067c12 */ /* 0x000fe2000f8e3cff */
[----:B------:R-:W-:Y:S07]  /*2320*/  @P2 BRA `(.L_x_33) ;  /* 0xfffffffc00682947 */ /* 0x000fee000383ffff */
.L_x_26:
[----:B------:R-:W0:Y:S01]  /*2330*/  LDC R0, c[0x0][0x28c] ;  /* 0x0000a300ff007b82 */ /* 0x000e220000000800 */
[----:B------:R-:W-:-:S04]  /*2340*/  IMAD.U32 R3, RZ, RZ, UR49 ;  /* 0x00000031ff037e24 */ /* 0x000fc8000f8e00ff */
[----:B------:R1:W-:Y:S01]  /*2350*/  SYNCS.ARRIVE.TRANS64.A1T0 RZ, [R3+UR47], RZ ;  /* 0x000000ff03ff79a7 */ /* 0x0003e2000810002f */
[----:B0-----:R-:W-:-:S13]  /*2360*/  ISETP.GE.AND P1, PT, R0, 0x1, PT ;  /* 0x000000010000780c */ /* 0x001fda0003f26270 */
[----:B-1----:R-:W-:Y:S05]  /*2370*/  @!P1 BRA `(.L_x_34) ;  /* 0x0000000000509947 */ /* 0x002fea0003800000 */
[----:B------:R-:W-:Y:S05]  /*2380*/  @!P0 BRA `(.L_x_35) ;  /* 0x0000000000048947 */ /* 0x000fea0003800000 */
[----:B------:R-:W-:Y:S01]  /*2390*/  BPT.TRAP 0x1 ;  /* 0x000000040000795c */ /* 0x000fe20000300000 */
.L_x_35:
[----:B------:R-:W-:Y:S01]  /*23a0*/  ISETP.NE.AND P0, PT, R72, RZ, PT ;  /* 0x000000ff4800720c */ /* 0x000fe20003f05270 */
[----:B------:R-:W-:Y:S01]  /*23b0*/  BSSY B0, `(.L_x_36) ;  /* 0x000000e000007945 */ /* 0x000fe20003800000 */
[----:B------:R-:W-:-:S11]  /*23c0*/  ISETP.GT.U32.AND P1, PT, R23, 0x1, PT ;  /* 0x000000011700780c */ /* 0x000fd60003f24070 */
[----:B------:R-:W-:Y:S05]  /*23d0*/  @!P0 BRA `(.L_x_37) ;  /* 0x00000000002c8947 */ /* 0x000fea0003800000 */
[----:B------:R-:W-:-:S04]  /*23e0*/  UIADD3 UR6, UR39, UR41, URZ ;  /* 0x0000002927067290 */ /* 0x000fc8000fffe03f */
[----:B------:R-:W-:-:S04]  /*23f0*/  UIMAD.WIDE.U32 UR4, UR6, 0x6c16c16d, URZ ;  /* 0x6c16c16d060478a5 */ /* 0x000fc8000f8e003f */
[----:B------:R-:W-:-:S04]  /*2400*/  UIADD3 UR4, UR6, -UR5, URZ ;  /* 0x8000000506047290 */ /* 0x000fc8000fffe03f */
[----:B------:R-:W-:-:S04]  /*2410*/  ULEA.HI UR4, UR4, UR5, URZ, 0x1f ;  /* 0x0000000504047291 */ /* 0x000fc8000f8ff83f */
[----:B------:R-:W-:-:S04]  /*2420*/  USHF.R.U32.HI UR4, URZ, 0x5, UR4 ;  /* 0x000000053f047899 */ /* 0x000fc80008011604 */
[----:B------:R-:W-:-:S04]  /*2430*/  UIMAD UR4, UR4, -0x2d, UR6 ;  /* 0xffffffd3040478a4 */ /* 0x000fc8000f8e0206 */
[----:B------:R-:W-:-:S04]  /*2440*/  ULEA UR4, UR4, UR42, 0x3 ;  /* 0x0000002a04047291 */ /* 0x000fc8000f8e183f */
[----:B------:R-:W-:-:S06]  /*2450*/  UIADD3 UR4, UR4, 0x168, URZ ;  /* 0x0000016804047890 */ /* 0x000fcc000fffe03f */
[----:B------:R-:W-:-:S05]  /*2460*/  IMAD.U32 R0, RZ, RZ, UR4 ;  /* 0x00000004ff007e24 */ /* 0x000fca000f8e00ff */
[----:B------:R-:W-:-:S04]  /*2470*/  PRMT R0, R73, 0x654, R0 ;  /* 0x0000065449007816 */ /* 0x000fc80000000000 */
[----:B------:R0:W-:Y:S03]  /*2480*/  SYNCS.ARRIVE.TRANS64.RED.A1T0 RZ, [R0+URZ], RZ ;  /* 0x000000ff00ff79a7 */ /* 0x0001e6000810043f */
.L_x_37:
[----:B------:R-:W-:Y:S05]  /*2490*/  BSYNC B0 ;  /* 0x0000000000007941 */ /* 0x000fea0003800000 */
.L_x_36:
[----:B------:R-:W-:Y:S05]  /*24a0*/  @P1 BRA `(.L_x_34) ;  /* 0x0000000000041947 */ /* 0x000fea0003800000 */
[----:B------:R-:W-:Y:S01]  /*24b0*/  BPT.TRAP 0x1 ;  /* 0x000000040000795c */ /* 0x000fe20000300000 */
.L_x_34:
[----:B0-----:R-:W-:Y:S01]  /*24c0*/  SHF.L.U32 R0, R89, 0x1f, RZ ;  /* 0x0000001f59007819 */ /* 0x001fe200000006ff */
[----:B------:R-:W-:Y:S01]  /*24d0*/  UISETP.GE.U32.AND UP1, UPT, UR48, 0x2d, UPT ;  /* 0x0000002d3000788c */ /* 0x000fe2000bf26070 */
[----:B------:R-:W-:Y:S01]  /*24e0*/  SHF.R.S32.HI R9, RZ, 0x1f, R19 ;  /* 0x0000001fff097819 */ /* 0x000fe20000011413 */
[----:B------:R-:W-:Y:S01]  /*24f0*/  UIADD3 UR39, UR39, UR48, URZ ;  /* 0x0000003027277290 */ /* 0x000fe2000fffe03f */
[----:B------:R-:W0:Y:S03]  /*2500*/  SYNCS.PHASECHK.TRANS64.TRYWAIT P0, [UR44+0x8], R0 ;  /* 0x00000800ff0075a7 */ /* 0x000e26000800016c */
[----:B------:R-:W-:-:S04]  /*2510*/  UISETP.GT.U32.AND UP0, UPT, UR39, 0x2c, UPT ;  /* 0x0000002c2700788c */ /* 0x000fc8000bf04070 */
[----:B------:R-:W-:Y:S02]  /*2520*/  UISETP.LT.U32.AND UP0, UPT, UR48, 0x2d, UP0 ;  /* 0x0000002d3000788c */ /* 0x000fe40008701070 */
[----:B------:R-:W-:Y:S02]  /*2530*/  @UP1 UIMAD.WIDE.U32 UR4, UR39, 0x6c16c16d, URZ ;  /* 0x6c16c16d270418a5 */ /* 0x000fe4000f8e003f */
[----:B------:R-:W-:Y:S02]  /*2540*/  USEL UR6, URZ, 0x1, !UP0 ;  /* 0x000000013f067887 */ /* 0x000fe4000c000000 */
[----:B------:R-:W-:Y:S02]  /*2550*/  @UP1 UIADD3 UR4, UR39, -UR5, URZ ;  /* 0x8000000527041290 */ /* 0x000fe4000fffe03f */
[----:B------:R-:W-:Y:S02]  /*2560*/  ULOP3.LUT UR38, UR38, UR6, URZ, 0x3c, !UPT ;  /* 0x0000000626267292 */ /* 0x000fe4000f8e3c3f */
[----:B------:R-:W-:-:S04]  /*2570*/  @UP1 ULEA.HI UR4, UR4, UR5, URZ, 0x1f ;  /* 0x0000000504041291 */ /* 0x000fc8000f8ff83f */
[----:B------:R-:W-:-:S04]  /*2580*/  @UP1 USHF.R.U32.HI UR4, URZ, 0x5, UR4 ;  /* 0x000000053f041899 */ /* 0x000fc80008011604 */
[----:B------:R-:W-:Y:S01]  /*2590*/  @UP1 ULOP3.LUT UR38, UR38, 0x1, UR4, 0x78, !UPT ;  /* 0x0000000126261892 */ /* 0x000fe2000f8e7804 */
[----:B0-----:R-:W-:Y:S11]  /*25a0*/  @!P0 BRA `(.L_x_38) ;  /* 0x00000060001c8947 */ /* 0x001ff60003800000 */
.L_x_201:
[----:B------:R-:W-:Y:S01]  /*25b0*/  ULDC.64 UR4, c[0x0][0x5d0] ;  /* 0x0001740000047ab9 */ /* 0x000fe20000000a00 */
[----:B------:R-:W-:Y:S01]  /*25c0*/  ULDC UR6, c[0x0][0x284] ;  /* 0x0000a10000067ab9 */ /* 0x000fe20000000800 */
[----:B0-----:R-:W-:Y:S02]  /*25d0*/  IMAD R0, R9, UR4, RZ ;  /* 0x0000000409007c24 */ /* 0x001fe4000f8e02ff */
[----:B------:R-:W-:Y:S02]  /*25e0*/  IMAD R12, R18, 0x60, RZ ;  /* 0x00000060120c7824 */ /* 0x000fe400078e02ff */
[C---:B------:R-:W-:Y:S02]  /*25f0*/  IMAD R3, R19.reuse, UR5, R0 ;  /* 0x0000000513037c24 */ /* 0x040fe4000f8e0200 */
[----:B------:R-:W-:Y:S01]  /*2600*/  IMAD.SHL.U32 R0, R22, 0x40, RZ ;  /* 0x0000004016007824 */ /* 0x000fe200078e00ff */
[----:B------:R-:W-:Y:S01]  /*2610*/  SHF.R.S32.HI R13, RZ, 0x1f, R12 ;  /* 0x0000001fff0d7819 */ /* 0x000fe2000001140c */
[----:B------:R-:W-:Y:S01]  /*2620*/  IMAD.WIDE.U32 R4, R19, UR4, R78 ;  /* 0x0000000413047c25 */ /* 0x000fe2000f8e004e */
[----:B------:R-:W-:-:S02]  /*2630*/  ULDC.64 UR4, c[0x0][0x5c8] ;  /* 0x0001720000047ab9 */ /* 0x000fc40000000a00 */
[----:B------:R-:W-:Y:S01]  /*2640*/  ISETP.GE.AND P0, PT, R0, UR6, PT ;  /* 0x0000000600007c0c */ /* 0x000fe2000bf06270 */
[----:B------:R-:W-:Y:S01]  /*2650*/  ULDC UR6, c[0x0][0x288] ;  /* 0x0000a20000067ab9 */ /* 0x000fe20000000800 */
[----:B------:R-:W-:Y:S01]  /*2660*/  IADD3 R4, P1, R12, R4, RZ ;  /* 0x000000040c047210 */ /* 0x000fe20007f3e0ff */
[----:B------:R-:W-:Y:S01]  /*2670*/  IMAD.WIDE R20, R22, 0x40, R76 ;  /* 0x0000004016147825 */ /* 0x000fe200078e024c */
[----:B------:R-:W-:Y:S02]  /*2680*/  ISETP.GE.OR P0, PT, R12, UR6, P0 ;  /* 0x000000060c007c0c */ /* 0x000fe40008706670 */
[----:B------:R-:W-:Y:S01]  /*2690*/  IADD3.X R5, R13, R5, R3, P1, !PT ;  /* 0x000000050d057210 */ /* 0x000fe20000ffe403 */
[----:B------:R-:W-:-:S04]  /*26a0*/  IMAD R7, R21, UR4, RZ ;  /* 0x0000000415077c24 */ /* 0x000fc8000f8e02ff */
[C---:B------:R-:W-:Y:S02]  /*26b0*/  IMAD R7, R20.reuse, UR5, R7 ;  /* 0x0000000514077c24 */ /* 0x040fe4000f8e0207 */
[----:B------:R-:W-:-:S04]  /*26c0*/  IMAD.WIDE.U32 R90, R20, UR4, R4 ;  /* 0x00000004145a7c25 */ /* 0x000fc8000f8e0004 */
[----:B------:R-:W-:Y:S05]  /*26d0*/  @P0 BRA `(.L_x_39) ;  /* 0x00000030001c0947 */ /* 0x000fea0003800000 */
[----:B-----5:R-:W-:Y:S01]  /*26e0*/  FSETP.NEU.AND P0, PT, R75, RZ, PT ;  /* 0x000000ff4b00720b */ /* 0x020fe20003f0d000 */
[----:B------:R-:W-:Y:S01]  /*26f0*/  IMAD.IADD R3, R83, 0x1, -R12 ;  /* 0x0000000153037824 */ /* 0x000fe200078e0a0c */
[----:B------:R-:W-:Y:S01]  /*2700*/  BSSY B0, `(.L_x_39) ;  /* 0x0000304000007945 */ /* 0x000fe20003800000 */
[----:B------:R-:W-:Y:S02]  /*2710*/  IMAD.IADD R0, R87, 0x1, -R0 ;  /* 0x0000000157007824 */ /* 0x000fe400078e0a00 */
[----:B------:R-:W-:Y:S01]  /*2720*/  IMAD.IADD R99, R91, 0x1, R7 ;  /* 0x000000015b637824 */ /* 0x000fe200078e0207 */
[----:B------:R-:W-:-:S04]  /*2730*/  ISETP.GT.AND P2, PT, R3, RZ, PT ;  /* 0x000000ff0300720c */ /* 0x000fc80003f44270 */
[----:B------:R-:W-:-:S03]  /*2740*/  ISETP.GT.AND P1, PT, R0, RZ, P2 ;  /* 0x000000ff0000720c */ /* 0x000fc60001724270 */
[----:B------:R-:W-:Y:S10]  /*2750*/  @!P0 BRA `(.L_x_40) ;  /* 0x0000002000808947 */ /* 0x000ff40003800000 */
[----:B------:R-:W0:Y:S01]  /*2760*/  LDC.64 R92, c[0x0][0x5b8] ;  /* 0x00016e00ff5c7b82 */ /* 0x000e220000000a00 */
[----:B------:R-:W-:-:S07]  /*2770*/  ULDC.64 UR4, c[0x0][0x5c0] ;  /* 0x0001700000047ab9 */ /* 0x000fce0000000a00 */
[----:B------:R-:W1:Y:S08]  /*2780*/  LDC.64 R94, c[0x0][0x5b0] ;  /* 0x00016c00ff5e7b82 */ /* 0x000e700000000a00 */
[----:B------:R-:W2:Y:S01]  /*2790*/  LDC.64 R96, c[0x0][0x5a8] ;  /* 0x00016a00ff607b82 */ /* 0x000ea20000000a00 */
[-C--:B0-----:R-:W-:Y:S02]  /*27a0*/  IMAD R6, R9, R92.reuse, RZ ;  /* 0x0000005c09067224 */ /* 0x081fe400078e02ff */
[----:B------:R-:W-:-:S04]  /*27b0*/  IMAD.WIDE.U32 R4, R19, R92, R78 ;  /* 0x0000005c13047225 */ /* 0x000fc800078e004e */
[----:B------:R-:W-:Y:S01]  /*27c0*/  IMAD R91, R19, R93, R6 ;  /* 0x0000005d135b7224 */ /* 0x000fe200078e0206 */
[----:B------:R-:W-:Y:S01]  /*27d0*/  IADD3 R6, P0, R12, R4, RZ ;  /* 0x000000040c067210 */ /* 0x000fe20007f1e0ff */
[----:B-1----:R-:W-:-:S03]  /*27e0*/  IMAD R4, R21, R94, RZ ;  /* 0x0000005e15047224 */ /* 0x002fc600078e02ff */
[----:B------:R-:W-:Y:S01]  /*27f0*/  IADD3.X R7, R13, R5, R91, P0, !PT ;  /* 0x000000050d077210 */ /* 0x000fe200007fe45b */
[C---:B------:R-:W-:Y:S02]  /*2800*/  IMAD R93, R20.reuse, R95, R4 ;  /* 0x0000005f145d7224 */ /* 0x040fe400078e0204 */
[----:B------:R-:W-:-:S04]  /*2810*/  IMAD.WIDE.U32 R4, R20, R94, R6 ;  /* 0x0000005e14047225 */ /* 0x000fc800078e0006 */
[----:B------:R-:W-:Y:S01]  /*2820*/  IMAD.IADD R5, R5, 0x1, R93 ;  /* 0x0000000105057824 */ /* 0x000fe200078e025d */
[----:B--2---:R-:W-:-:S04]  /*2830*/  LEA R10, P0, R4, R96, 0x1 ;  /* 0x00000060040a7211 */ /* 0x004fc800078008ff */
[----:B------:R-:W-:-:S05]  /*2840*/  LEA.HI.X R11, R4, R97, R5, 0x1, P0 ;  /* 0x00000061040b7211 */ /* 0x000fca00000f0c05 */
[----:B------:R-:W2:Y:S01]  /*2850*/  @P1 LDG.E.LTC128B.U16 R18, desc[UR36][R10.64] ;  /* 0x000000240a121981 */ /* 0x000ea2000c1e1520 */
[----:B------:R-:W-:Y:S01]  /*2860*/  IMAD.WIDE.U32 R4, R20, R94, R12 ;  /* 0x0000005e14047225 */ /* 0x000fe200078e000c */
[----:B------:R-:W-:Y:S02]  /*2870*/  BSSY B1, `(.L_x_41) ;  /* 0x0000015000017945 */ /* 0x000fe40003800000 */
[----:B------:R-:W-:-:S04]  /*2880*/  IADD3 R14, P0, R78, R4, RZ ;  /* 0x000000044e0e7210 */ /* 0x000fc80007f1e0ff */
[----:B------:R-:W-:Y:S02]  /*2890*/  IADD3.X R15, R79, R93, R5, P0, !PT ;  /* 0x0000005d4f0f7210 */ /* 0x000fe400007fe405 */
[----:B------:R-:W-:Y:S01]  /*28a0*/  LEA R8, P0, R90, UR4, 0x1 ;  /* 0x000000045a087c11 */ /* 0x000fe2000f8008ff */
[----:B------:R-:W-:-:S03]  /*28b0*/  IMAD.WIDE.U32 R14, R19, R92, R14 ;  /* 0x0000005c130e7225 */ /* 0x000fc600078e000e */
[----:B------:R-:W-:Y:S02]  /*28c0*/  LEA.HI.X R9, R90, UR5, R99, 0x1, P0 ;  /* 0x000000055a097c11 */ /* 0x000fe400080f0c63 */
[----:B------:R-:W-:-:S04]  /*28d0*/  ISETP.GT.AND P0, PT, R3, 0x1, PT ;  /* 0x000000010300780c */ /* 0x000fc80003f04270 */
[----:B------:R-:W-:Y:S01]  /*28e0*/  ISETP.GT.AND P3, PT, R0, RZ, P0 ;  /* 0x000000ff0000720c */ /* 0x000fe20000764270 */
[----:B--2---:R-:W-:-:S05]  /*28f0*/  HADD2.F32 R4, -RZ, R18.H0_H0 ;  /* 0x20000012ff047230 */ /* 0x004fca0000004100 */
[----:B------:R-:W-:Y:S01]  /*2900*/  FMUL R5, R4, R75 ;  /* 0x0000004b04057220 */ /* 0x000fe20000400000 */
[----:B------:R-:W-:-:S03]  /*2910*/  LEA R4, P4, R14, R96, 0x1 ;  /* 0x000000600e047211 */ /* 0x000fc600078808ff */
[----:B------:R-:W-:-:S05]  /*2920*/  FFMA R5, R24, R74, R5 ;  /* 0x0000004a18057223 */ /* 0x000fca0000000005 */
[----:B------:R-:W-:Y:S01]  /*2930*/  F2FP.F16.F32.PACK_AB R10, RZ, R5 ;  /* 0x00000005ff0a723e */ /* 0x000fe200000000ff */
[----:B------:R-:W-:-:S03]  /*2940*/  IMAD.IADD R5, R91, 0x1, R15 ;  /* 0x000000015b057824 */ /* 0x000fc600078e020f */
[----:B------:R-:W-:Y:S01]  /*2950*/  PRMT R11, R10, 0x7610, R11 ;  /* 0x000076100a0b7816 */ /* 0x000fe2000000000b */
[----:B------:R-:W-:Y:S01]  /*2960*/  IMAD.SHL.U32 R10, R94, 0x8, RZ ;  /* 0x000000085e0a7824 */ /* 0x000fe200078e00ff */
[----:B------:R-:W-:-:S03]  /*2970*/  LEA.HI.X R5, R14, R97, R5, 0x1, P4 ;  /* 0x000000610e057211 */ /* 0x000fc600020f0c05 */
[----:B------:R0:W-:Y:S02]  /*2980*/  @P1 STG.E.U16 desc[UR36][R8.64], R11 ;  /* 0x0000000b08001986 */ /* 0x0001e4000c101524 */
[----:B0-----:R-:W-:Y:S01]  /*2990*/  SHF.L.U64.HI R11, R94, 0x3, R95 ;  /* 0x000000035e0b7819 */ /* 0x001fe2000001025f */
[----:B------:R-:W-:Y:S06]  /*29a0*/  @!P3 BRA `(.L_x_42) ;  /* 0x000000000004b947 */ /* 0x000fec0003800000 */
[----:B------:R0:W5:Y:S02]  /*29b0*/  LDG.E.LTC128B.U16 R18, desc[UR36][R4.64+0x2] ;  /* 0x0000022404127981 */ /* 0x000164000c1e1520 */
.L_x_42:
[----:B------:R-:W-:Y:S05]  /*29c0*/  BSYNC B1 ;  /* 0x0000000000017941 */ /* 0x000fea0003800000 */
.L_x_41:
[----:B------:R-:W-:Y:S01]  /*29d0*/  IMAD.WIDE.U32 R10, R20, R94, R10 ;  /* 0x0000005e140a7225 */ /* 0x000fe200078e000a */
[----:B------:R-:W-:-:S03]  /*29e0*/  ISETP.GT.AND P2, PT, R0, 0x8, P2 ;  /* 0x000000080000780c */ /* 0x000fc60001744270 */
[----:B-----5:R-:W-:Y:S01]  /*29f0*/  HADD2.F32 R14, -RZ, R18.H0_H0 ;  /* 0x20000012ff0e7230 */ /* 0x020fe20000004100 */
[----:B------:R-:W-:Y:S01]  /*2a00*/  IADD3 R6, P1, R6, R10, RZ ;  /* 0x0000000a06067210 */ /* 0x000fe20007f3e0ff */
[----:B------:R-:W-:-:S03]  /*2a10*/  IMAD.IADD R93, R93, 0x1, R11 ;  /* 0x000000015d5d7824 */ /* 0x000fc600078e020b */
[----:B------:R-:W-:Y:S01]  /*2a20*/  FMUL R14, R14, R75 ;  /* 0x0000004b0e0e7220 */ /* 0x000fe20000400000 */
[----:B------:R-:W-:-:S03]  /*2a30*/  IMAD.X R7, R93, 0x1, R7, P1 ;  /* 0x000000015d077824 */ /* 0x000fc600008e0607 */
[----:B------:R-:W-:Y:S01]  /*2a40*/  FFMA R25, R25, R74, R14 ;  /* 0x0000004a19197223 */ /* 0x000fe2000000000e */
[----:B------:R-:W-:-:S04]  /*2a50*/  LEA R14, P1, R6, R96, 0x1 ;  /* 0x00000060060e7211 */ /* 0x000fc800078208ff */
[----:B------:R-:W-:Y:S01]  /*2a60*/  LEA.HI.X R15, R6, R97, R7, 0x1, P1 ;  /* 0x00000061060f7211 */ /* 0x000fe200008f0c07 */
[----:B------:R-:W-:Y:S01]  /*2a70*/  @P3 IMAD.MOV.U32 R6, RZ, RZ, R8 ;  /* 0x000000ffff063224 */ /* 0x000fe200078e0008 */
[----:B------:R-:W-:Y:S01]  /*2a80*/  F2FP.F16.F32.PACK_AB R25, RZ, R25 ;  /* 0x00000019ff19723e */ /* 0x000fe200000000ff */
[----:B------:R-:W-:-:S05]  /*2a90*/  @P3 IMAD.MOV.U32 R7, RZ, RZ, R9 ;  /* 0x000000ffff073224 */ /* 0x000fca00078e0009 */
[----:B------:R1:W-:Y:S04]  /*2aa0*/  @P3 STG.E.U16 desc[UR36][R6.64+0x2], R25 ;  /* 0x0000021906003986 */ /* 0x0003e8000c101524 */
[----:B------:R-:W2:Y:S01]  /*2ab0*/  @P2 LDG.E.LTC128B.U16 R18, desc[UR36][R14.64] ;  /* 0x000000240e122981 */ /* 0x000ea2000c1e1520 */
[----:B------:R-:W-:Y:S01]  /*2ac0*/  IADD3 R12, P1, P3, R78, R10, R12 ;  /* 0x0000000a4e0c7210 */ /* 0x000fe20007b3e00c */
[----:B------:R-:W-:Y:S01]  /*2ad0*/  BSSY B1, `(.L_x_43) ;  /* 0x0000011000017945 */ /* 0x000fe20003800000 */
[----:B------:R-:W-:Y:S02]  /*2ae0*/  ISETP.GT.AND P0, PT, R0, 0x8, P0 ;  /* 0x000000080000780c */ /* 0x000fe40000704270 */
[----:B------:R-:W-:-:S03]  /*2af0*/  IADD3.X R13, R79, R93, R13, P1, P3 ;  /* 0x0000005d4f0d7210 */ /* 0x000fc60000fe640d */
[----:B------:R-:W-:Y:S01]  /*2b00*/  IMAD.WIDE.U32 R12, R19, R92, R12 ;  /* 0x0000005c130c7225 */ /* 0x000fe200078e000c */
[----:B------:R-:W-:-:S03]  /*2b10*/  SHF.L.U64.HI R19, R80, 0x1, R81 ;  /* 0x0000000150137819 */ /* 0x000fc60000010251 */
[----:B------:R-:W-:Y:S01]  /*2b20*/  IMAD.IADD R13, R91, 0x1, R13 ;  /* 0x000000015b0d7824 */ /* 0x000fe200078e020d */
[----:B-1----:R-:W-:-:S04]  /*2b30*/  LEA R6, P3, R12, R96, 0x1 ;  /* 0x000000600c067211 */ /* 0x002fc800078608ff */
[----:B------:R-:W-:Y:S01]  /*2b40*/  LEA.HI.X R7, R12, R97, R13, 0x1, P3 ;  /* 0x000000610c077211 */ /* 0x000fe200018f0c0d */
[----:B--2---:R-:W-:-:S05]  /*2b50*/  HADD2.F32 R10, -RZ, R18.H0_H0 ;  /* 0x20000012ff0a7230 */ /* 0x004fca0000004100 */
[----:B------:R-:W-:Y:S01]  /*2b60*/  FMUL R11, R10, R75 ;  /* 0x0000004b0a0b7220 */ /* 0x000fe20000400000 */
[----:B------:R-:W-:-:S03]  /*2b70*/  LEA R10, P1, R80, R8, 0x1 ;  /* 0x00000008500a7211 */ /* 0x000fc600078208ff */
[----:B------:R-:W-:-:S05]  /*2b80*/  FFMA R11, R26, R74, R11 ;  /* 0x0000004a1a0b7223 */ /* 0x000fca000000000b */
[----:B------:R-:W-:Y:S01]  /*2b90*/  F2FP.F16.F32.PACK_AB R14, RZ, R11 ;  /* 0x0000000bff0e723e */ /* 0x000fe200000000ff */
[----:B------:R-:W-:-:S05]  /*2ba0*/  IMAD.X R11, R19, 0x1, R9, P1 ;  /* 0x00000001130b7824 */ /* 0x000fca00008e0609 */
[----:B------:R1:W-:Y:S01]  /*2bb0*/  @P2 STG.E.U16 desc[UR36][R10.64], R14 ;  /* 0x0000000e0a002986 */ /* 0x0003e2000c101524 */
[----:B------:R-:W-:Y:S05]  /*2bc0*/  @!P0 BRA `(.L_x_44) ;  /* 0x0000000000048947 */ /* 0x000fea0003800000 */
[----:B------:R2:W5:Y:S02]  /*2bd0*/  LDG.E.LTC128B.U16 R18, desc[UR36][R6.64+0x2] ;  /* 0x0000022406127981 */ /* 0x000564000c1e1520 */
.L_x_44:
[----:B------:R-:W-:Y:S05]  /*2be0*/  BSYNC B1 ;  /* 0x0000000000017941 */ /* 0x000fea0003800000 */
.L_x_43:
[----:B-----5:R-:W-:Y:S01]  /*2bf0*/  HADD2.F32 R12, -RZ, R18.H0_H0 ;  /* 0x20000012ff0c7230 */ /* 0x020fe20000004100 */
[----:B------:R-:W-:Y:S01]  /*2c00*/  ISETP.GT.AND P1, PT, R3, 0x8, PT ;  /* 0x000000080300780c */ /* 0x000fe20003f24270 */
[----:B------:R-:W-:Y:S03]  /*2c10*/  BSSY B1, `(.L_x_45) ;  /* 0x0000008000017945 */ /* 0x000fe60003800000 */
[----:B------:R-:W-:Y:S01]  /*2c20*/  FMUL R12, R12, R75 ;  /* 0x0000004b0c0c7220 */ /* 0x000fe20000400000 */
[----:B------:R-:W-:-:S03]  /*2c30*/  ISETP.GT.AND P2, PT, R0, RZ, P1 ;  /* 0x000000ff0000720c */ /* 0x000fc60000f44270 */
[----:B------:R-:W-:-:S05]  /*2c40*/  FFMA R12, R27, R74, R12 ;  /* 0x0000004a1b0c7223 */ /* 0x000fca000000000c */
[----:B------:R-:W-:-:S05]  /*2c50*/  F2FP.F16.F32.PACK_AB R12, RZ, R12 ;  /* 0x0000000cff0c723e */ /* 0x000fca00000000ff */
[----:B------:R3:W-:Y:S01]  /*2c60*/  @P0 STG.E.U16 desc[UR36][R10.64+0x2], R12 ;  /* 0x0000020c0a000986 */ /* 0x0007e2000c101524 */
[----:B------:R-:W-:Y:S05]  /*2c70*/  @!P2 BRA `(.L_x_46) ;  /* 0x000000000004a947 */ /* 0x000fea0003800000 */
[----:B------:R4:W5:Y:S02]  /*2c80*/  LDG.E.LTC128B.U16 R18, desc[UR36][R4.64+0x10] ;  /* 0x0000102404127981 */ /* 0x000964000c1e1520 */
.L_x_46:
[----:B------:R-:W-:Y:S05]  /*2c90*/  BSYNC B1 ;  /* 0x0000000000017941 */ /* 0x000fea0003800000 */
.L_x_45:
[----:B---3-5:R-:W-:Y:S01]  /*2ca0*/  HADD2.F32 R12, -RZ, R18.H0_H0 ;  /* 0x20000012ff0c7230 */ /* 0x028fe20000004100 */
        /* <DEDUP_REMOVED lines=9> */
.L_x_48:
[----:B------:R-:W-:Y:S05]  /*2d40*/  BSYNC B1 ;  /* 0x0000000000017941 */ /* 0x000fea0003800000 */
.L_x_47:
[----:B-----5:R-:W-:Y:S01]  /*2d50*/  HADD2.F32 R12, -RZ, R18.H0_H0 ;  /* 0x20000012ff0c7230 */ /* 0x020fe20000004100 */
[----:B------:R-:W-:Y:S01]  /*2d60*/  ISETP.GT.AND P1, PT, R0, 0x8, P1 ;  /* 0x000000080000780c */ /* 0x000fe20000f24270 */
[----:B------:R-:W-:Y:S03]  /*2d70*/  BSSY B1, `(.L_x_49) ;  /* 0x0000007000017945 */ /* 0x000fe60003800000 */
[----:B------:R-:W-:-:S04]  /*2d80*/  FMUL R12, R12, R75 ;  /* 0x0000004b0c0c7220 */ /* 0x000fc80000400000 */
[----:B------:R-:W-:-:S05]  /*2d90*/  FFMA R12, R29, R74, R12 ;  /* 0x0000004a1d0c7223 */ /* 0x000fca000000000c */
[----:B------:R-:W-:-:S05]  /*2da0*/  F2FP.F16.F32.PACK_AB R12, RZ, R12 ;  /* 0x0000000cff0c723e */ /* 0x000fca00000000ff */
[----:B------:R0:W-:Y:S01]  /*2db0*/  @P3 STG.E.U16 desc[UR36][R8.64+0x12], R12 ;  /* 0x0000120c08003986 */ /* 0x0001e2000c101524 */
[----:B------:R-:W-:Y:S05]  /*2dc0*/  @!P1 BRA `(.L_x_50) ;  /* 0x0000000000049947 */ /* 0x000fea0003800000 */
[----:B------:R0:W5:Y:S02]  /*2dd0*/  LDG.E.LTC128B.U16 R18, desc[UR36][R6.64+0x10] ;  /* 0x0000102406127981 */ /* 0x000164000c1e1520 */
.L_x_50:
[----:B------:R-:W-:Y:S05]  /*2de0*/  BSYNC B1 ;  /* 0x0000000000017941 */ /* 0x000fea0003800000 */
.L_x_49:
[----:B0----5:R-:W-:Y:S01]  /*2df0*/  HADD2.F32 R12, -RZ, R18.H0_H0 ;  /* 0x20000012ff0c7230 */ /* 0x021fe20000004100 */
[----:B------:R-:W-:Y:S01]  /*2e00*/  ISETP.GT.AND P0, PT, R0, 0x8, P0 ;  /* 0x000000080000780c */ /* 0x000fe20000704270 */
[----:B------:R-:W-:Y:S03]  /*2e10*/  BSSY B1, `(.L_x_51) ;  /* 0x0000007000017945 */ /* 0x000fe60003800000 */
[----:B---3--:R-:W-:-:S04]  /*2e20*/  FMUL R13, R12, R75 ;  /* 0x0000004b0c0d7220 */ /* 0x008fc80000400000 */
[----:B------:R-:W-:-:S05]  /*2e30*/  FFMA R13, R30, R74, R13 ;  /* 0x0000004a1e0d7223 */ /* 0x000fca000000000d */
[----:B------:R-:W-:-:S05]  /*2e40*/  F2FP.F16.F32.PACK_AB R13, RZ, R13 ;  /* 0x0000000dff0d723e */ /* 0x000fca00000000ff */
[----:B------:R0:W-:Y:S01]  /*2e50*/  @P1 STG.E.U16 desc[UR36][R10.64+0x10], R13 ;  /* 0x0000100d0a001986 */ /* 0x0001e2000c101524 */
[----:B------:R-:W-:Y:S05]  /*2e60*/  @!P0 BRA `(.L_x_52) ;  /* 0x0000000000048947 */ /* 0x000fea0003800000 */
[----:B------:R3:W5:Y:S02]  /*2e70*/  LDG.E.LTC128B.U16 R18, desc[UR36][R6.64+0x12] ;  /* 0x0000122406127981 */ /* 0x000764000c1e1520 */
.L_x_52:
[----:B------:R-:W-:Y:S05]  /*2e80*/  BSYNC B1 ;  /* 0x0000000000017941 */ /* 0x000fea0003800000 */
.L_x_51:
        /* <DEDUP_REMOVED lines=10> */
.L_x_54:
[----:B------:R-:W-:Y:S05]  /*2f30*/  BSYNC B1 ;  /* 0x0000000000017941 */ /* 0x000fea0003800000 */
.L_x_53:
[----:B0----5:R-:W-:Y:S01]  /*2f40*/  HADD2.F32 R12, -RZ, R18.H0_H0 ;  /* 0x20000012ff0c7230 */ /* 0x021fe20000004100 */
        /* <DEDUP_REMOVED lines=9> */
.L_x_56:
[----:B------:R-:W-:Y:S05]  /*2fe0*/  BSYNC B1 ;  /* 0x0000000000017941 */ /* 0x000fea0003800000 */
.L_x_55:
        /* <DEDUP_REMOVED lines=9> */
.L_x_58:
[----:B------:R-:W-:Y:S05]  /*3080*/  BSYNC B1 ;  /* 0x0000000000017941 */ /* 0x000fea0003800000 */
.L_x_57:
[----:B0----5:R-:W-:Y:S01]  /*3090*/  HADD2.F32 R12, -RZ, R18.H0_H0 ;  /* 0x20000012ff0c7230 */ /* 0x021fe20000004100 */
        /* <DEDUP_REMOVED lines=8> */
.L_x_60:
[----:B------:R-:W-:Y:S05]  /*3120*/  BSYNC B1 ;  /* 0x0000000000017941 */ /* 0x000fea0003800000 */
.L_x_59:
        /* <DEDUP_REMOVED lines=10> */
.L_x_62:
[----:B------:R-:W-:Y:S05]  /*31d0*/  BSYNC B1 ;  /* 0x0000000000017941 */ /* 0x000fea0003800000 */
.L_x_61:
        /* <DEDUP_REMOVED lines=10> */
.L_x_64:
[----:B------:R-:W-:Y:S05]  /*3280*/  BSYNC B1 ;  /* 0x0000000000017941 */ /* 0x000fea0003800000 */
.L_x_63:
        /* <DEDUP_REMOVED lines=9> */
.L_x_66:
[----:B------:R-:W-:Y:S05]  /*3320*/  BSYNC B1 ;  /* 0x0000000000017941 */ /* 0x000fea0003800000 */
.L_x_65:
        /* <DEDUP_REMOVED lines=9> */
.L_x_68:
[----:B------:R-:W-:Y:S05]  /*33c0*/  BSYNC B1 ;  /* 0x0000000000017941 */ /* 0x000fea0003800000 */
.L_x_67:
        /* <DEDUP_REMOVED lines=10> */
.L_x_70:
[----:B------:R-:W-:Y:S05]  /*3470*/  BSYNC B1 ;  /* 0x0000000000017941 */ /* 0x000fea0003800000 */
.L_x_69:
        /* <DEDUP_REMOVED lines=10> */
.L_x_72:
[----:B------:R-:W-:Y:S05]  /*3520*/  BSYNC B1 ;  /* 0x0000000000017941 */ /* 0x000fea0003800000 */
.L_x_71:
        /* <DEDUP_REMOVED lines=9> */
.L_x_74:
[----:B------:R-:W-:Y:S05]  /*35c0*/  BSYNC B1 ;  /* 0x0000000000017941 */ /* 0x000fea0003800000 */
.L_x_73:
        /* <DEDUP_REMOVED lines=9> */
.L_x_76:
[----:B------:R-:W-:Y:S05]  /*3660*/  BSYNC B1 ;  /* 0x0000000000017941 */ /* 0x000fea0003800000 */
.L_x_75:
        /* <DEDUP_REMOVED lines=10> */
.L_x_78:
[----:B------:R-:W-:Y:S05]  /*3710*/  BSYNC B1 ;  /* 0x0000000000017941 */ /* 0x000fea0003800000 */
.L_x_77:
        /* <DEDUP_REMOVED lines=10> */
.L_x_80:
[----:B------:R-:W-:Y:S05]  /*37c0*/  BSYNC B1 ;  /* 0x0000000000017941 */ /* 0x000fea0003800000 */
.L_x_79:
        /* <DEDUP_REMOVED lines=9> */
.L_x_82:
[----:B------:R-:W-:Y:S05]  /*3860*/  BSYNC B1 ;  /* 0x0000000000017941 */ /* 0x000fea0003800000 */
.L_x_81:
        /* <DEDUP_REMOVED lines=9> */
.L_x_84:
[----:B------:R-:W-:Y:S05]  /*3900*/  BSYNC B1 ;  /* 0x0000000000017941 */ /* 0x000fea0003800000 */
.L_x_83:
        /* <DEDUP_REMOVED lines=10> */
.L_x_86:
[----:B------:R-:W-:Y:S05]  /*39b0*/  BSYNC B1 ;  /* 0x0000000000017941 */ /* 0x000fea0003800000 */
.L_x_85:
        /* <DEDUP_REMOVED lines=10> */
.L_x_88:
[----:B------:R-:W-:Y:S05]  /*3a60*/  BSYNC B1 ;  /* 0x0000000000017941 */ /* 0x000fea0003800000 */
.L_x_87:
        /* <DEDUP_REMOVED lines=9> */
.L_x_90:
[----:B------:R-:W-:Y:S05]  /*3b00*/  BSYNC B1 ;  /* 0x0000000000017941 */ /* 0x000fea0003800000 */
.L_x_89:
        /* <DEDUP_REMOVED lines=9> */
.L_x_92:
[----:B------:R-:W-:Y:S05]  /*3ba0*/  BSYNC B1 ;  /* 0x0000000000017941 */ /* 0x000fea0003800000 */
.L_x_91:
        /* <DEDUP_REMOVED lines=10> */
.L_x_94:
[----:B------:R-:W-:Y:S05]  /*3c50*/  BSYNC B1 ;  /* 0x0000000000017941 */ /* 0x000fea0003800000 */
.L_x_93:
        /* <DEDUP_REMOVED lines=10> */
.L_x_96:
[----:B------:R-:W-:Y:S05]  /*3d00*/  BSYNC B1 ;  /* 0x0000000000017941 */ /* 0x000fea0003800000 */
.L_x_95:
        /* <DEDUP_REMOVED lines=9> */
.L_x_98:
[----:B------:R-:W-:Y:S05]  /*3da0*/  BSYNC B1 ;  /* 0x0000000000017941 */ /* 0x000fea0003800000 */
.L_x_97:
        /* <DEDUP_REMOVED lines=9> */
.L_x_100:
[----:B------:R-:W-:Y:S05]  /*3e40*/  BSYNC B1 ;  /* 0x0000000000017941 */ /* 0x000fea0003800000 */
.L_x_99:
        /* <DEDUP_REMOVED lines=10> */
.L_x_102:
[----:B------:R-:W-:Y:S05]  /*3ef0*/  BSYNC B1 ;  /* 0x0000000000017941 */ /* 0x000fea0003800000 */
.L_x_101:
        /* <DEDUP_REMOVED lines=10> */
.L_x_104:
[----:B------:R-:W-:Y:S05]  /*3fa0*/  BSYNC B1 ;  /* 0x0000000000017941 */ /* 0x000fea0003800000 */
.L_x_103:
        /* <DEDUP_REMOVED lines=9> */
.L_x_106:
[----:B------:R-:W-:Y:S05]  /*4040*/  BSYNC B1 ;  /* 0x0000000000017941 */ /* 0x000fea0003800000 */
.L_x_105:
        /* <DEDUP_REMOVED lines=9> */
.L_x_108:
[----:B------:R-:W-:Y:S05]  /*40e0*/  BSYNC B1 ;  /* 0x0000000000017941 */ /* 0x000fea0003800000 */
.L_x_107:
        /* <DEDUP_REMOVED lines=10> */
.L_x_110:
[----:B------:R-:W-:Y:S05]  /*4190*/  BSYNC B1 ;  /* 0x0000000000017941 */ /* 0x000fea0003800000 */
.L_x_109:
        /* <DEDUP_REMOVED lines=10> */
.L_x_112:
[----:B------:R-:W-:Y:S05]  /*4240*/  BSYNC B1 ;  /* 0x0000000000017941 */ /* 0x000fea0003800000 */
.L_x_111:
        /* <DEDUP_REMOVED lines=9> */
.L_x_114:
[----:B------:R-:W-:Y:S05]  /*42e0*/  BSYNC B1 ;  /* 0x0000000000017941 */ /* 0x000fea0003800000 */
.L_x_113:
        /* <DEDUP_REMOVED lines=9> */
.L_x_116:
[----:B------:R-:W-:Y:S05]  /*4380*/  BSYNC B1 ;  /* 0x0000000000017941 */ /* 0x000fea0003800000 */
.L_x_115:
        /* <DEDUP_REMOVED lines=10> */
.L_x_118:
[----:B------:R-:W-:Y:S05]  /*4430*/  BSYNC B1 ;  /* 0x0000000000017941 */ /* 0x000fea0003800000 */
.L_x_117:
        /* <DEDUP_REMOVED lines=10> */
.L_x_120:
[----:B------:R-:W-:Y:S05]  /*44e0*/  BSYNC B1 ;  /* 0x0000000000017941 */ /* 0x000fea0003800000 */
.L_x_119:
        /* <DEDUP_REMOVED lines=9> */
.L_x_122:
[----:B------:R-:W-:Y:S05]  /*4580*/  BSYNC B1 ;  /* 0x0000000000017941 */ /* 0x000fea0003800000 */
.L_x_121:
        /* <DEDUP_REMOVED lines=9> */
.L_x_124:
[----:B------:R-:W-:Y:S05]  /*4620*/  BSYNC B1 ;  /* 0x0000000000017941 */ /* 0x000fea0003800000 */
.L_x_123:
        /* <DEDUP_REMOVED lines=10> */
.L_x_126:
[----:B------:R-:W-:Y:S05]  /*46d0*/  BSYNC B1 ;  /* 0x0000000000017941 */ /* 0x000fea0003800000 */
.L_x_125:
        /* <DEDUP_REMOVED lines=10> */
.L_x_128:
[----:B------:R-:W-:Y:S05]  /*4780*/  BSYNC B1 ;  /* 0x0000000000017941 */ /* 0x000fea0003800000 */
.L_x_127:
[----:B0---45:R-:W-:Y:S01]  /*4790*/  HADD2.F32 R4, -RZ, R18.H0_H0 ;  /* 0x20000012ff047230 */ /* 0x031fe20000004100 */
        /* <DEDUP_REMOVED lines=8> */
.L_x_130:
[----:B------:R-:W-:Y:S05]  /*4820*/  BSYNC B1 ;  /* 0x0000000000017941 */ /* 0x000fea0003800000 */
.L_x_129:
[----:B0----5:R-:W-:Y:S01]  /*4830*/  HADD2.F32 R4, -RZ, R18.H0_H0 ;  /* 0x20000012ff047230 */ /* 0x021fe20000004100 */
[----:B------:R-:W-:Y:S01]  /*4840*/  ISETP.GT.AND P0, PT, R0, 0x8, P0 ;  /* 0x000000080000780c */ /* 0x000fe20000704270 */
[----:B------:R-:W-:Y:S01]  /*4850*/  @P1 IMAD.MOV.U32 R5, RZ, RZ, R11 ;  /* 0x000000ffff051224 */ /* 0x000fe200078e000b */
[----:B------:R-:W-:Y:S02]  /*4860*/  BSSY B1, `(.L_x_131) ;  /* 0x0000008000017945 */ /* 0x000fe40003800000 */
[----:B------:R-:W-:Y:S01]  /*4870*/  FMUL R3, R4, R75 ;  /* 0x0000004b04037220 */ /* 0x000fe20000400000 */
[----:B------:R-:W-:-:S03]  /*4880*/  @P1 IMAD.MOV.U32 R4, RZ, RZ, R10 ;  /* 0x000000ffff041224 */ /* 0x000fc600078e000a */
[----:B------:R-:W-:-:S05]  /*4890*/  FFMA R3, R70, R74, R3 ;  /* 0x0000004a46037223 */ /* 0x000fca0000000003 */
[----:B------:R-:W-:-:S05]  /*48a0*/  F2FP.F16.F32.PACK_AB R3, RZ, R3 ;  /* 0x00000003ff03723e */ /* 0x000fca00000000ff */
[----:B------:R0:W-:Y:S01]  /*48b0*/  @P1 STG.E.U16 desc[UR36][R4.64+0xb0], R3 ;  /* 0x0000b00304001986 */ /* 0x0001e2000c101524 */
[----:B------:R-:W-:Y:S05]  /*48c0*/  @!P0 BRA `(.L_x_132) ;  /* 0x0000000000048947 */ /* 0x000fea0003800000 */
[----:B------:R0:W5:Y:S02]  /*48d0*/  LDG.E.LTC128B.U16 R18, desc[UR36][R6.64+0xb2] ;  /* 0x0000b22406127981 */ /* 0x000164000c1e1520 */
.L_x_132:
[----:B------:R-:W-:Y:S05]  /*48e0*/  BSYNC B1 ;  /* 0x0000000000017941 */ /* 0x000fea0003800000 */
.L_x_131:
[----:B------:R-:W-:Y:S05]  /*48f0*/  @!P0 BRA `(.L_x_133) ;  /* 0x0000000c00908947 */ /* 0x000fea0003800000 */
[----:B-----5:R-:W-:-:S05]  /*4900*/  HADD2.F32 R18, -RZ, R18.H0_H0 ;  /* 0x20000012ff127230 */ /* 0x020fca0000004100 */
[----:B------:R-:W-:-:S04]  /*4910*/  FMUL R18, R18, R75 ;  /* 0x0000004b12127220 */ /* 0x000fc80000400000 */
[----:B------:R-:W-:-:S05]  /*4920*/  FFMA R18, R71, R74, R18 ;  /* 0x0000004a47127223 */ /* 0x000fca0000000012 */
[----:B------:R-:W-:-:S05]  /*4930*/  F2FP.F16.F32.PACK_AB R18, RZ, R18 ;  /* 0x00000012ff12723e */ /* 0x000fca00000000ff */
[----:B------:R0:W-:Y:S01]  /*4940*/  STG.E.U16 desc[UR36][R10.64+0xb2], R18 ;  /* 0x0000b2120a007986 */ /* 0x0001e2000c101524 */
[----:B------:R-:W-:Y:S05]  /*4950*/  BRA `(.L_x_133) ;  /* 0x0000000c00787947 */ /* 0x000fea0003800000 */
.L_x_40:
[----:B------:R-:W-:Y:S01]  /*4960*/  ISETP.GT.AND P3, PT, R3, 0x1, PT ;  /* 0x000000010300780c */ /* 0x000fe20003f64270 */
[----:B------:R-:W-:Y:S01]  /*4970*/  ULDC.64 UR4, c[0x0][0x5c0] ;  /* 0x0001700000047ab9 */ /* 0x000fe20000000a00 */
[-C--:B------:R-:W-:Y:S01]  /*4980*/  FMUL R24, R24, R74.reuse ;  /* 0x0000004a18187220 */ /* 0x080fe20000400000 */
[----:B------:R-:W-:Y:S01]  /*4990*/  LEA R4, P4, R90, UR4, 0x1 ;  /* 0x000000045a047c11 */ /* 0x000fe2000f8808ff */
[-C--:B------:R-:W-:Y:S01]  /*49a0*/  FMUL R25, R25, R74.reuse ;  /* 0x0000004a19197220 */ /* 0x080fe20000400000 */
[----:B------:R-:W-:Y:S01]  /*49b0*/  ISETP.GT.AND P0, PT, R0, RZ, P3 ;  /* 0x000000ff0000720c */ /* 0x000fe20001f04270 */
[----:B------:R-:W-:Y:S01]  /*49c0*/  FMUL R26, R26, R74 ;  /* 0x0000004a1a1a7220 */ /* 0x000fe20000400000 */
[----:B------:R-:W-:Y:S01]  /*49d0*/  F2FP.F16.F32.PACK_AB R24, RZ, R24 ;  /* 0x00000018ff18723e */ /* 0x000fe200000000ff */
[-C--:B------:R-:W-:Y:S01]  /*49e0*/  FMUL R27, R27, R74.reuse ;  /* 0x0000004a1b1b7220 */ /* 0x080fe20000400000 */
[----:B------:R-:W-:Y:S01]  /*49f0*/  LEA.HI.X R5, R90, UR5, R99, 0x1, P4 ;  /* 0x000000055a057c11 */ /* 0x000fe2000a0f0c63 */
[-C--:B------:R-:W-:Y:S01]  /*4a00*/  FMUL R28, R28, R74.reuse ;  /* 0x0000004a1c1c7220 */ /* 0x080fe20000400000 */
[----:B------:R-:W-:Y:S01]  /*4a10*/  F2FP.F16.F32.PACK_AB R25, RZ, R25 ;  /* 0x00000019ff19723e */ /* 0x000fe200000000ff */
[-C--:B------:R-:W-:Y:S01]  /*4a20*/  FMUL R29, R29, R74.reuse ;  /* 0x0000004a1d1d7220 */ /* 0x080fe20000400000 */
[----:B------:R-:W-:Y:S01]  /*4a30*/  ISETP.GT.AND P2, PT, R0, 0x8, P2 ;  /* 0x000000080000780c */ /* 0x000fe20001744270 */
[----:B------:R-:W-:Y:S01]  /*4a40*/  @P1 STG.E.U16 desc[UR36][R4.64], R24 ;  /* 0x0000001804001986 */ /* 0x000fe2000c101524 */
[----:B------:R-:W-:Y:S01]  /*4a50*/  ISETP.GT.AND P1, PT, R3, 0x8, PT ;  /* 0x000000080300780c */ /* 0x000fe20003f24270 */
[----:B------:R-:W-:Y:S01]  /*4a60*/  FMUL R30, R30, R74 ;  /* 0x0000004a1e1e7220 */ /* 0x000fe20000400000 */
[C---:B------:R-:W-:Y:S01]  /*4a70*/  SHF.L.U64.HI R7, R80.reuse, 0x1, R81 ;  /* 0x0000000150077819 */ /* 0x040fe20000010251 */
[----:B------:R-:W-:Y:S01]  /*4a80*/  @P0 STG.E.U16 desc[UR36][R4.64+0x2], R25 ;  /* 0x0000021904000986 */ /* 0x000fe2000c101524 */
[----:B------:R-:W-:Y:S01]  /*4a90*/  LEA R6, P5, R80, R4, 0x1 ;  /* 0x0000000450067211 */ /* 0x000fe200078a08ff */
[-C--:B------:R-:W-:Y:S01]  /*4aa0*/  FMUL R31, R31, R74.reuse ;  /* 0x0000004a1f1f7220 */ /* 0x080fe20000400000 */
[----:B------:R-:W-:Y:S01]  /*4ab0*/  ISETP.GT.AND P3, PT, R0, 0x8, P3 ;  /* 0x000000080000780c */ /* 0x000fe20001f64270 */
[-C--:B------:R-:W-:Y:S01]  /*4ac0*/  FMUL R32, R32, R74.reuse ;  /* 0x0000004a20207220 */ /* 0x080fe20000400000 */
[----:B------:R-:W-:Y:S01]  /*4ad0*/  ISETP.GT.AND P0, PT, R3, 0x9, PT ;  /* 0x000000090300780c */ /* 0x000fe20003f04270 */
[----:B------:R-:W-:Y:S01]  /*4ae0*/  IMAD.X R7, R7, 0x1, R5, P5 ;  /* 0x0000000107077824 */ /* 0x000fe200028e0605 */
[----:B------:R-:W-:Y:S01]  /*4af0*/  ISETP.GT.AND P4, PT, R0, RZ, P1 ;  /* 0x000000ff0000720c */ /* 0x000fe20000f84270 */
[----:B------:R-:W-:Y:S01]  /*4b00*/  FMUL R33, R33, R74 ;  /* 0x0000004a21217220 */ /* 0x000fe20000400000 */
[----:B------:R-:W-:Y:S01]  /*4b10*/  F2FP.F16.F32.PACK_AB R26, RZ, R26 ;  /* 0x0000001aff1a723e */ /* 0x000fe200000000ff */
[-C--:B------:R-:W-:Y:S01]  /*4b20*/  FMUL R34, R34, R74.reuse ;  /* 0x0000004a22227220 */ /* 0x080fe20000400000 */
[----:B------:R-:W-:Y:S01]  /*4b30*/  ISETP.GT.AND P5, PT, R0, RZ, P0 ;  /* 0x000000ff0000720c */ /* 0x000fe200007a4270 */
[----:B------:R-:W-:Y:S01]  /*4b40*/  FMUL R35, R35, R74 ;  /* 0x0000004a23237220 */ /* 0x000fe20000400000 */
[----:B------:R-:W-:Y:S01]  /*4b50*/  F2FP.F16.F32.PACK_AB R27, RZ, R27 ;  /* 0x0000001bff1b723e */ /* 0x000fe200000000ff */
[----:B------:R-:W-:Y:S01]  /*4b60*/  @P2 STG.E.U16 desc[UR36][R6.64], R26 ;  /* 0x0000001a06002986 */ /* 0x000fe2000c101524 */
[----:B------:R-:W-:Y:S01]  /*4b70*/  F2FP.F16.F32.PACK_AB R28, RZ, R28 ;  /* 0x0000001cff1c723e */ /* 0x000fe200000000ff */
[-C--:B------:R-:W-:Y:S01]  /*4b80*/  FMUL R36, R36, R74.reuse ;  /* 0x0000004a24247220 */ /* 0x080fe20000400000 */
[C---:B------:R-:W-:Y:S01]  /*4b90*/  ISETP.GT.AND P2, PT, R0.reuse, 0x8, P1 ;  /* 0x000000080000780c */ /* 0x040fe20000f44270 */
[----:B------:R-:W-:Y:S01]  /*4ba0*/  @P3 STG.E.U16 desc[UR36][R6.64+0x2], R27 ;  /* 0x0000021b06003986 */ /* 0x000fe2000c101524 */
[----:B------:R-:W-:Y:S01]  /*4bb0*/  ISETP.GT.AND P1, PT, R3, 0x10, PT ;  /* 0x000000100300780c */ /* 0x000fe20003f24270 */
[-C--:B------:R-:W-:Y:S01]  /*4bc0*/  FMUL R37, R37, R74.reuse ;  /* 0x0000004a25257220 */ /* 0x080fe20000400000 */
[----:B------:R-:W-:Y:S01]  /*4bd0*/  F2FP.F16.F32.PACK_AB R29, RZ, R29 ;  /* 0x0000001dff1d723e */ /* 0x000fe200000000ff */
[----:B------:R-:W-:Y:S01]  /*4be0*/  @P4 STG.E.U16 desc[UR36][R4.64+0x10], R28 ;  /* 0x0000101c04004986 */ /* 0x000fe2000c101524 */
[----:B------:R-:W-:Y:S01]  /*4bf0*/  ISETP.GT.AND P3, PT, R0, 0x8, P0 ;  /* 0x000000080000780c */ /* 0x000fe20000764270 */
[-C--:B------:R-:W-:Y:S01]  /*4c00*/  FMUL R38, R38, R74.reuse ;  /* 0x0000004a26267220 */ /* 0x080fe20000400000 */
[----:B------:R-:W-:Y:S01]  /*4c10*/  ISETP.GT.AND P0, PT, R3, 0x11, PT ;  /* 0x000000110300780c */ /* 0x000fe20003f04270 */
[----:B------:R-:W-:Y:S01]  /*4c20*/  @P5 STG.E.U16 desc[UR36][R4.64+0x12], R29 ;  /* 0x0000121d04005986 */ /* 0x000fe2000c101524 */
        /* <DEDUP_REMOVED lines=108> */
[----:B------:R-:W-:-:S02]  /*52f0*/  F2FP.F16.F32.PACK_AB R52, RZ, R52 ;  /* 0x00000034ff34723e */ /* 0x000fc400000000ff */
[C---:B------:R-:W-:Y:S01]  /*5300*/  ISETP.GT.AND P2, PT, R0.reuse, 0x8, P1 ;  /* 0x000000080000780c */ /* 0x040fe20000f44270 */
[----:B------:R-:W-:Y:S01]  /*5310*/  @P3 STG.E.U16 desc[UR36][R6.64+0x62], R51 ;  /* 0x0000623306003986 */ /* 0x000fe2000c101524 */
[C---:B------:R-:W-:Y:S02]  /*5320*/  ISETP.GT.AND P1, PT, R3.reuse, 0x40, PT ;  /* 0x000000400300780c */ /* 0x040fe40003f24270 */
[----:B------:R-:W-:Y:S01]  /*5330*/  F2FP.F16.F32.PACK_AB R53, RZ, R53 ;  /* 0x00000035ff35723e */ /* 0x000fe200000000ff */
[----:B------:R-:W-:Y:S01]  /*5340*/  @P4 STG.E.U16 desc[UR36][R4.64+0x70], R52 ;  /* 0x0000703404004986 */ /* 0x000fe2000c101524 */
[C---:B------:R-:W-:Y:S02]  /*5350*/  ISETP.GT.AND P3, PT, R0.reuse, 0x8, P0 ;  /* 0x000000080000780c */ /* 0x040fe40000764270 */
[----:B------:R-:W-:Y:S01]  /*5360*/  ISETP.GT.AND P0, PT, R3, 0x41, PT ;  /* 0x000000410300780c */ /* 0x000fe20003f04270 */
[----:B------:R-:W-:Y:S01]  /*5370*/  @P5 STG.E.U16 desc[UR36][R4.64+0x72], R53 ;  /* 0x0000723504005986 */ /* 0x000fe2000c101524 */
[----:B------:R-:W-:-:S02]  /*5380*/  ISETP.GT.AND P4, PT, R0, RZ, P1 ;  /* 0x000000ff0000720c */ /* 0x000fc40000f84270 */
[C---:B------:R-:W-:Y:S02]  /*5390*/  ISETP.GT.AND P5, PT, R0.reuse, RZ, P0 ;  /* 0x000000ff0000720c */ /* 0x040fe400007a4270 */
[----:B------:R-:W-:Y:S02]  /*53a0*/  F2FP.F16.F32.PACK_AB R54, RZ, R54 ;  /* 0x00000036ff36723e */ /* 0x000fe400000000ff */
[----:B------:R-:W-:Y:S02]  /*53b0*/  F2FP.F16.F32.PACK_AB R55, RZ, R55 ;  /* 0x00000037ff37723e */ /* 0x000fe400000000ff */
[----:B------:R-:W-:Y:S01]  /*53c0*/  F2FP.F16.F32.PACK_AB R56, RZ, R56 ;  /* 0x00000038ff38723e */ /* 0x000fe200000000ff */
[----:B------:R-:W-:Y:S01]  /*53d0*/  @P2 STG.E.U16 desc[UR36][R6.64+0x70], R54 ;  /* 0x0000703606002986 */ /* 0x000fe2000c101524 */
[----:B------:R-:W-:Y:S02]  /*53e0*/  F2FP.F16.F32.PACK_AB R57, RZ, R57 ;  /* 0x00000039ff39723e */ /* 0x000fe400000000ff */
[C---:B------:R-:W-:Y:S01]  /*53f0*/  ISETP.GT.AND P1, PT, R0.reuse, 0x8, P1 ;  /* 0x000000080000780c */ /* 0x040fe20000f24270 */
[----:B------:R-:W-:Y:S01]  /*5400*/  @P3 STG.E.U16 desc[UR36][R6.64+0x72], R55 ;  /* 0x0000723706003986 */ /* 0x000fe2000c101524 */
[----:B------:R-:W-:-:S02]  /*5410*/  ISETP.GT.AND P2, PT, R0, 0x8, P0 ;  /* 0x000000080000780c */ /* 0x000fc40000744270 */
[----:B------:R-:W-:Y:S01]  /*5420*/  F2FP.F16.F32.PACK_AB R58, RZ, R58 ;  /* 0x0000003aff3a723e */ /* 0x000fe200000000ff */
[----:B------:R-:W-:Y:S01]  /*5430*/  @P4 STG.E.U16 desc[UR36][R4.64+0x80], R56 ;  /* 0x0000803804004986 */ /* 0x000fe2000c101524 */
[C---:B------:R-:W-:Y:S02]  /*5440*/  ISETP.GT.AND P4, PT, R3.reuse, 0x48, PT ;  /* 0x000000480300780c */ /* 0x040fe40003f84270 */
[----:B------:R-:W-:Y:S01]  /*5450*/  ISETP.GT.AND P0, PT, R3, 0x49, PT ;  /* 0x000000490300780c */ /* 0x000fe20003f04270 */
[----:B------:R-:W-:Y:S01]  /*5460*/  @P5 STG.E.U16 desc[UR36][R4.64+0x82], R57 ;  /* 0x0000823904005986 */ /* 0x000fe2000c101524 */
[----:B------:R-:W-:Y:S02]  /*5470*/  ISETP.GT.AND P5, PT, R0, RZ, P4 ;  /* 0x000000ff0000720c */ /* 0x000fe400027a4270 */
[----:B------:R-:W-:Y:S01]  /*5480*/  F2FP.F16.F32.PACK_AB R59, RZ, R59 ;  /* 0x0000003bff3b723e */ /* 0x000fe200000000ff */
[----:B------:R-:W-:Y:S01]  /*5490*/  @P1 STG.E.U16 desc[UR36][R6.64+0x80], R58 ;  /* 0x0000803a06001986 */ /* 0x000fe2000c101524 */
[----:B------:R-:W-:-:S02]  /*54a0*/  F2FP.F16.F32.PACK_AB R60, RZ, R60 ;  /* 0x0000003cff3c723e */ /* 0x000fc400000000ff */
[C---:B------:R-:W-:Y:S01]  /*54b0*/  ISETP.GT.AND P3, PT, R0.reuse, RZ, P0 ;  /* 0x000000ff0000720c */ /* 0x040fe20000764270 */
[----:B------:R-:W-:Y:S01]  /*54c0*/  @P2 STG.E.U16 desc[UR36][R6.64+0x82], R59 ;  /* 0x0000823b06002986 */ /* 0x000fe2000c101524 */
[C---:B------:R-:W-:Y:S02]  /*54d0*/  ISETP.GT.AND P4, PT, R0.reuse, 0x8, P4 ;  /* 0x000000080000780c */ /* 0x040fe40002784270 */
[----:B------:R-:W-:Y:S02]  /*54e0*/  F2FP.F16.F32.PACK_AB R61, RZ, R61 ;  /* 0x0000003dff3d723e */ /* 0x000fe400000000ff */
[----:B------:R-:W-:Y:S01]  /*54f0*/  F2FP.F16.F32.PACK_AB R62, RZ, R62 ;  /* 0x0000003eff3e723e */ /* 0x000fe200000000ff */
[----:B------:R-:W-:Y:S01]  /*5500*/  @P5 STG.E.U16 desc[UR36][R4.64+0x90], R60 ;  /* 0x0000903c04005986 */ /* 0x000fe2000c101524 */
[----:B------:R-:W-:Y:S02]  /*5510*/  ISETP.GT.AND P5, PT, R0, 0x8, P0 ;  /* 0x000000080000780c */ /* 0x000fe400007a4270 */
[----:B------:R-:W-:-:S02]  /*5520*/  F2FP.F16.F32.PACK_AB R63, RZ, R63 ;  /* 0x0000003fff3f723e */ /* 0x000fc400000000ff */
[C---:B------:R-:W-:Y:S01]  /*5530*/  ISETP.GT.AND P2, PT, R3.reuse, 0x51, PT ;  /* 0x000000510300780c */ /* 0x040fe20003f44270 */
[----:B------:R-:W-:Y:S01]  /*5540*/  @P3 STG.E.U16 desc[UR36][R4.64+0x92], R61 ;  /* 0x0000923d04003986 */ /* 0x000fe2000c101524 */
[----:B------:R-:W-:Y:S02]  /*5550*/  ISETP.GT.AND P3, PT, R3, 0x50, PT ;  /* 0x000000500300780c */ /* 0x000fe40003f64270 */
[----:B------:R-:W-:Y:S01]  /*5560*/  F2FP.F16.F32.PACK_AB R64, RZ, R64 ;  /* 0x00000040ff40723e */ /* 0x000fe200000000ff */
[----:B------:R-:W-:Y:S01]  /*5570*/  @P4 STG.E.U16 desc[UR36][R6.64+0x90], R62 ;  /* 0x0000903e06004986 */ /* 0x000fe2000c101524 */
[C---:B------:R-:W-:Y:S02]  /*5580*/  ISETP.GT.AND P4, PT, R0.reuse, RZ, P2 ;  /* 0x000000ff0000720c */ /* 0x040fe40001784270 */
[----:B------:R-:W-:Y:S01]  /*5590*/  F2FP.F16.F32.PACK_AB R65, RZ, R65 ;  /* 0x00000041ff41723e */ /* 0x000fe200000000ff */
[----:B------:R-:W-:Y:S01]  /*55a0*/  @P5 STG.E.U16 desc[UR36][R6.64+0x92], R63 ;  /* 0x0000923f06005986 */ /* 0x000fe2000c101524 */
[----:B------:R-:W-:-:S02]  /*55b0*/  ISETP.GT.AND P5, PT, R0, RZ, P3 ;  /* 0x000000ff0000720c */ /* 0x000fc40001fa4270 */
[C---:B------:R-:W-:Y:S02]  /*55c0*/  ISETP.GT.AND P1, PT, R3.reuse, 0x58, PT ;  /* 0x000000580300780c */ /* 0x040fe40003f24270 */
[----:B------:R-:W-:Y:S02]  /*55d0*/  ISETP.GT.AND P0, PT, R3, 0x59, PT ;  /* 0x000000590300780c */ /* 0x000fe40003f04270 */
[C---:B------:R-:W-:Y:S02]  /*55e0*/  ISETP.GT.AND P3, PT, R0.reuse, 0x8, P3 ;  /* 0x000000080000780c */ /* 0x040fe40001f64270 */
[C---:B------:R-:W-:Y:S02]  /*55f0*/  ISETP.GT.AND P2, PT, R0.reuse, 0x8, P2 ;  /* 0x000000080000780c */ /* 0x040fe40001744270 */
[----:B------:R-:W-:Y:S02]  /*5600*/  F2FP.F16.F32.PACK_AB R66, RZ, R66 ;  /* 0x00000042ff42723e */ /* 0x000fe400000000ff */
[----:B------:R-:W-:Y:S01]  /*5610*/  F2FP.F16.F32.PACK_AB R67, RZ, R67 ;  /* 0x00000043ff43723e */ /* 0x000fe200000000ff */
[----:B------:R-:W-:Y:S01]  /*5620*/  @P5 STG.E.U16 desc[UR36][R4.64+0xa0], R64 ;  /* 0x0000a04004005986 */ /* 0x000fe2000c101524 */
[----:B------:R-:W-:-:S02]  /*5630*/  ISETP.GT.AND P5, PT, R0, RZ, P0 ;  /* 0x000000ff0000720c */ /* 0x000fc400007a4270 */
[C---:B------:R-:W-:Y:S01]  /*5640*/  ISETP.GT.AND P0, PT, R0.reuse, 0x8, P0 ;  /* 0x000000080000780c */ /* 0x040fe20000704270 */
[----:B------:R-:W-:Y:S01]  /*5650*/  @P4 STG.E.U16 desc[UR36][R4.64+0xa2], R65 ;  /* 0x0000a24104004986 */ /* 0x000fe2000c101524 */
[C---:B------:R-:W-:Y:S02]  /*5660*/  ISETP.GT.AND P4, PT, R0.reuse, RZ, P1 ;  /* 0x000000ff0000720c */ /* 0x040fe40000f84270 */
[----:B------:R-:W-:Y:S01]  /*5670*/  ISETP.GT.AND P1, PT, R0, 0x8, P1 ;  /* 0x000000080000780c */ /* 0x000fe20000f24270 */
[----:B------:R-:W-:Y:S01]  /*5680*/  @P3 STG.E.U16 desc[UR36][R6.64+0xa0], R66 ;  /* 0x0000a04206003986 */ /* 0x000fe2000c101524 */
[----:B------:R-:W-:Y:S02]  /*5690*/  F2FP.F16.F32.PACK_AB R68, RZ, R68 ;  /* 0x00000044ff44723e */ /* 0x000fe400000000ff */
[----:B------:R-:W-:Y:S01]  /*56a0*/  F2FP.F16.F32.PACK_AB R69, RZ, R69 ;  /* 0x00000045ff45723e */ /* 0x000fe200000000ff */
[----:B------:R-:W-:Y:S01]  /*56b0*/  @P2 STG.E.U16 desc[UR36][R6.64+0xa2], R67 ;  /* 0x0000a24306002986 */ /* 0x000fe2000c101524 */
[----:B------:R-:W-:-:S02]  /*56c0*/  F2FP.F16.F32.PACK_AB R70, RZ, R70 ;  /* 0x00000046ff46723e */ /* 0x000fc400000000ff */
[----:B------:R-:W-:-:S03]  /*56d0*/  F2FP.F16.F32.PACK_AB R71, RZ, R71 ;  /* 0x00000047ff47723e */ /* 0x000fc600000000ff */
[----:B------:R-:W-:Y:S04]  /*56e0*/  @P4 STG.E.U16 desc[UR36][R4.64+0xb0], R68 ;  /* 0x0000b04404004986 */ /* 0x000fe8000c101524 */
[----:B------:R0:W-:Y:S02]  /*56f0*/  @P5 STG.E.U16 desc[UR36][R4.64+0xb2], R69 ;  /* 0x0000b24504005986 */ /* 0x0001e4000c101524 */
[----:B0-----:R-:W-:Y:S02]  /*5700*/  @P1 IMAD.MOV.U32 R4, RZ, RZ, R6 ;  /* 0x000000ffff041224 */ /* 0x001fe400078e0006 */
[----:B------:R-:W-:-:S05]  /*5710*/  @P1 IMAD.MOV.U32 R5, RZ, RZ, R7 ;  /* 0x000000ffff051224 */ /* 0x000fca00078e0007 */
[----:B------:R0:W-:Y:S04]  /*5720*/  @P1 STG.E.U16 desc[UR36][R4.64+0xb0], R70 ;  /* 0x0000b04604001986 */ /* 0x0001e8000c101524 */
[----:B------:R0:W-:Y:S02]  /*5730*/  @P0 STG.E.U16 desc[UR36][R6.64+0xb2], R71 ;  /* 0x0000b24706000986 */ /* 0x0001e4000c101524 */
.L_x_133:
[----:B------:R-:W-:Y:S05]  /*5740*/  BSYNC B0 ;  /* 0x0000000000007941 */ /* 0x000fea0003800000 */
.L_x_39:
[----:B0-----:R-:W2:Y:S01]  /*5750*/  LDL.64 R4, [R1] ;  /* 0x0000000001047983 */ /* 0x001ea20000100a00 */
[----:B------:R-:W-:Y:S01]  /*5760*/  ULDC.64 UR4, c[0x0][0x650] ;  /* 0x0001940000047ab9 */ /* 0x000fe20000000a00 */
[----:B------:R-:W-:Y:S02]  /*5770*/  IMAD.U32 R0, RZ, RZ, UR45 ;  /* 0x0000002dff007e24 */ /* 0x000fe4000f8e00ff */
[----:B------:R-:W-:Y:S02]  /*5780*/  IMAD.MOV.U32 R22, RZ, RZ, -0x1 ;  /* 0xffffffffff167424 */ /* 0x000fe400078e00ff */
[----:B------:R0:W-:Y:S01]  /*5790*/  SYNCS.ARRIVE.TRANS64.A1T0 RZ, [R0+UR47], RZ ;  /* 0x000000ff00ff79a7 */ /* 0x0001e2000810002f */
[----:B-----5:R-:W-:Y:S02]  /*57a0*/  IMAD.MOV.U32 R18, RZ, RZ, -0x1 ;  /* 0xffffffffff127424 */ /* 0x020fe400078e00ff */
[----:B------:R-:W-:Y:S01]  /*57b0*/  IMAD.MOV.U32 R19, RZ, RZ, -0x1 ;  /* 0xffffffffff137424 */ /* 0x000fe200078e00ff */
[----:B0-----:R-:W-:-:S02]  /*57c0*/  PRMT R0, RZ, 0x7610, R0 ;  /* 0x00007610ff007816 */ /* 0x001fc40000000000 */
[----:B--2---:R-:W-:-:S05]  /*57d0*/  LEA R16, P0, R4, R16, 0x1 ;  /* 0x0000001004107211 */ /* 0x004fca00078008ff */
[----:B------:R-:W-:Y:S01]  /*57e0*/  IMAD.X R17, R84, 0x1, R17, P0 ;  /* 0x0000000154117824 */ /* 0x000fe200000e0611 */
[----:B------:R-:W-:-:S04]  /*57f0*/  ISETP.GE.U32.AND P0, PT, R16, UR4, PT ;  /* 0x0000000410007c0c */ /* 0x000fc8000bf06070 */
[----:B------:R-:W-:-:S13]  /*5800*/  ISETP.GE.U32.AND.EX P0, PT, R17, UR5, PT, P0 ;  /* 0x0000000511007c0c */ /* 0x000fda000bf06100 */
[----:B------:R-:W-:Y:S05]  /*5810*/  @P0 BRA `(.L_x_134) ;  /* 0x00000004004c0947 */ /* 0x000fea0003800000 */
[----:B-1----:R-:W0:Y:S01]  /*5820*/  LDC.64 R10, c[0x0][0x628] ;  /* 0x00018a00ff0a7b82 */ /* 0x002e220000000a00 */
[----:B------:R-:W1:Y:S01]  /*5830*/  S2R R12, SR_CTAID.X ;  /* 0x00000000000c7919 */ /* 0x000e620000002500 */
[----:B------:R-:W-:Y:S02]  /*5840*/  IMAD.MOV.U32 R8, RZ, RZ, R16 ;  /* 0x000000ffff087224 */ /* 0x000fe400078e0010 */
[----:B------:R-:W-:Y:S01]  /*5850*/  IMAD.MOV.U32 R9, RZ, RZ, R17 ;  /* 0x000000ffff097224 */ /* 0x000fe200078e0011 */
[----:B------:R-:W2:Y:S03]  /*5860*/  S2R R18, SR_CTAID.Y ;  /* 0x0000000000127919 */ /* 0x000ea60000002600 */
[----:B------:R-:W1:Y:S08]  /*5870*/  LDC R0, c[0x0][0x630] ;  /* 0x00018c00ff007b82 */ /* 0x000e700000000800 */
[----:B------:R-:W1:Y:S01]  /*5880*/  LDC.64 R14, c[0x0][0x620] ;  /* 0x00018800ff0e7b82 */ /* 0x000e620000000a00 */
[----:B0-----:R-:W-:-:S04]  /*5890*/  ISETP.NE.U32.AND P0, PT, R10, RZ, PT ;  /* 0x000000ff0a00720c */ /* 0x001fc80003f05070 */
[----:B------:R-:W-:-:S13]  /*58a0*/  ISETP.NE.AND.EX P0, PT, R11, RZ, PT, P0 ;  /* 0x000000ff0b00720c */ /* 0x000fda0003f05300 */
[----:B-12---:R-:W-:Y:S05]  /*58b0*/  @!P0 BRA `(.L_x_135) ;  /* 0x0000000000288947 */ /* 0x006fea0003800000 */
[----:B------:R-:W0:Y:S02]  /*58c0*/  LDC R3, c[0x0][0x634] ;  /* 0x00018d00ff037b82 */ /* 0x000e240000000800 */
[----:B0-----:R-:W-:-:S05]  /*58d0*/  IADD3 R3, P0, R16, R3, RZ ;  /* 0x0000000310037210 */ /* 0x001fca0007f1e0ff */
[----:B------:R-:W-:-:S04]  /*58e0*/  IMAD.X R13, RZ, RZ, R17, P0 ;  /* 0x000000ffff0d7224 */ /* 0x000fc800000e0611 */
[----:B------:R-:W-:-:S04]  /*58f0*/  IMAD.WIDE.U32 R4, R13, R10, RZ ;  /* 0x0000000a0d047225 */ /* 0x000fc800078e00ff */
[----:B---34-:R-:W-:-:S04]  /*5900*/  IMAD.WIDE.U32 R6, P0, R3, R11, R4 ;  /* 0x0000000b03067225 */ /* 0x018fc80007800004 */
[----:B------:R-:W-:-:S04]  /*5910*/  IMAD.WIDE.U32 R4, R3, R10, RZ ;  /* 0x0000000a03047225 */ /* 0x000fc800078e00ff */
[----:B------:R-:W-:Y:S01]  /*5920*/  IMAD.X R9, RZ, RZ, RZ, P0 ;  /* 0x000000ffff097224 */ /* 0x000fe200000e06ff */
[----:B------:R-:W-:Y:S01]  /*5930*/  IADD3 RZ, P0, R5, R6, RZ ;  /* 0x0000000605ff7210 */ /* 0x000fe20007f1e0ff */
[----:B------:R-:W-:-:S04]  /*5940*/  IMAD.MOV.U32 R8, RZ, RZ, R7 ;  /* 0x000000ffff087224 */ /* 0x000fc800078e0007 */
[----:B------:R-:W-:-:S08]  /*5950*/  IMAD.WIDE.U32.X R8, R13, R11, R8, P0 ;  /* 0x0000000b0d087225 */ /* 0x000fd000000e0408 */
.L_x_135:
[-CC-:B------:R-:W-:Y:S01]  /*5960*/  SHF.R.U64 R19, R8, R0.reuse, R9.reuse ;  /* 0x0000000008137219 */ /* 0x180fe20000001209 */
[----:B------:R-:W0:Y:S01]  /*5970*/  LDC.64 R24, c[0x0][0x640] ;  /* 0x00019000ff187b82 */ /* 0x000e220000000a00 */
[----:B------:R-:W-:Y:S01]  /*5980*/  SHF.R.U32.HI R0, RZ, R0, R9 ;  /* 0x00000000ff007219 */ /* 0x000fe20000011609 */
[----:B------:R-:W-:Y:S01]  /*5990*/  ULDC UR4, c[0x0][0x150] ;  /* 0x0000540000047ab9 */ /* 0x000fe20000000800 */
[----:B------:R-:W-:Y:S02]  /*59a0*/  IADD3 R3, P0, RZ, -R19, RZ ;  /* 0x80000013ff037210 */ /* 0x000fe40007f1e0ff */
[----:B---34-:R-:W-:-:S03]  /*59b0*/  I2FP.F32.U32 R7, R12 ;  /* 0x0000000c00077245 */ /* 0x018fc60000201000 */
[----:B------:R-:W1:Y:S01]  /*59c0*/  LDC R6, c[0x0][0x618] ;  /* 0x00018600ff067b82 */ /* 0x000e620000000800 */
[----:B------:R-:W-:Y:S02]  /*59d0*/  IMAD.X R5, RZ, RZ, ~R0, P0 ;  /* 0x000000ffff057224 */ /* 0x000fe400000e0e00 */
[----:B------:R-:W-:Y:S01]  /*59e0*/  FMUL R7, R7, UR4 ;  /* 0x0000000407077c20 */ /* 0x000fe20008400000 */
[----:B------:R-:W-:Y:S01]  /*59f0*/  ULDC UR4, c[0x0][0x154] ;  /* 0x0000550000047ab9 */ /* 0x000fe20000000800 */
[-C--:B------:R-:W-:Y:S02]  /*5a00*/  IMAD R0, R5, R14.reuse, RZ ;  /* 0x0000000e05007224 */ /* 0x080fe400078e02ff */
[C---:B------:R-:W-:Y:S01]  /*5a10*/  IMAD.WIDE.U32 R4, R3.reuse, R14, R16 ;  /* 0x0000000e03047225 */ /* 0x040fe200078e0010 */
[----:B------:R-:W2:Y:S01]  /*5a20*/  LDC R8, c[0x0][0x608] ;  /* 0x00018200ff087b82 */ /* 0x000ea20000000800 */
[----:B------:R-:W3:Y:S02]  /*5a30*/  F2I.U32.TRUNC.NTZ R7, R7 ;  /* 0x0000000700077305 */ /* 0x000ee4000020f000 */
[----:B------:R-:W-:Y:S01]  /*5a40*/  IMAD R3, R3, R15, R0 ;  /* 0x0000000f03037224 */ /* 0x000fe200078e0200 */
[----:B------:R-:W-:-:S03]  /*5a50*/  I2FP.F32.U32 R0, R18 ;  /* 0x0000001200007245 */ /* 0x000fc60000201000 */
[----:B------:R-:W-:Y:S01]  /*5a60*/  IMAD.IADD R3, R5, 0x1, R3 ;  /* 0x0000000105037824 */ /* 0x000fe200078e0203 */
[----:B------:R-:W4:Y:S01]  /*5a70*/  LDC R11, c[0x0][0x658] ;  /* 0x00019600ff0b7b82 */ /* 0x000f220000000800 */
[----:B0-----:R-:W-:-:S04]  /*5a80*/  ISETP.NE.U32.AND P0, PT, R24, RZ, PT ;  /* 0x000000ff1800720c */ /* 0x001fc80003f05070 */
[----:B------:R-:W-:-:S03]  /*5a90*/  ISETP.NE.AND.EX P0, PT, R25, RZ, PT, P0 ;  /* 0x000000ff1900720c */ /* 0x000fc60003f05300 */
[----:B------:R-:W0:Y:S01]  /*5aa0*/  LDC R9, c[0x0][0x144] ;  /* 0x00005100ff097b82 */ /* 0x000e220000000800 */
[-C--:B-1----:R-:W-:Y:S01]  /*5ab0*/  SHF.R.U64 R10, R4, R6.reuse, R3 ;  /* 0x00000006040a7219 */ /* 0x082fe20000001203 */
[----:B---3--:R-:W-:Y:S01]  /*5ac0*/  IMAD.MOV R7, RZ, RZ, -R7 ;  /* 0x000000ffff077224 */ /* 0x008fe200078e0a07 */
[----:B------:R-:W-:Y:S01]  /*5ad0*/  SHF.R.U32.HI R3, RZ, R6, R3 ;  /* 0x00000006ff037219 */ /* 0x000fe20000011603 */
[----:B------:R-:W-:-:S04]  /*5ae0*/  FMUL R6, R0, UR4 ;  /* 0x0000000400067c20 */ /* 0x000fc80008400000 */
[----:B------:R-:W1:Y:S01]  /*5af0*/  LDC R21, c[0x0][0x148] ;  /* 0x00005200ff157b82 */ /* 0x000e620000000800 */
[----:B------:R3:W0:Y:S01]  /*5b00*/  F2I.U32.TRUNC.NTZ R14, R6 ;  /* 0x00000006000e7305 */ /* 0x000622000020f000 */
[-CC-:B--2---:R-:W-:Y:S02]  /*5b10*/  SHF.R.U64 R13, R10, R8.reuse, R3.reuse ;  /* 0x000000080a0d7219 */ /* 0x184fe40000001203 */
[----:B------:R-:W-:-:S04]  /*5b20*/  SHF.R.U32.HI R0, RZ, R8, R3 ;  /* 0x00000008ff007219 */ /* 0x000fc80000011603 */
[----:B------:R-:W2:Y:S01]  /*5b30*/  LDC R20, c[0x0][0x648] ;  /* 0x00019200ff147b82 */ /* 0x000ea20000000800 */
[-CC-:B----4-:R-:W-:Y:S02]  /*5b40*/  SHF.R.U64 R15, R13, R11.reuse, R0.reuse ;  /* 0x0000000b0d0f7219 */ /* 0x190fe40000001200 */
[----:B------:R-:W-:-:S03]  /*5b50*/  SHF.R.U32.HI R5, RZ, R11, R0 ;  /* 0x0000000bff057219 */ /* 0x000fc60000011600 */
[----:B------:R-:W-:Y:S02]  /*5b60*/  IMAD.MOV.U32 R4, RZ, RZ, R15 ;  /* 0x000000ffff047224 */ /* 0x000fe400078e000f */
[----:B------:R-:W4:Y:S01]  /*5b70*/  LDC R26, c[0x0][0x638] ;  /* 0x00018e00ff1a7b82 */ /* 0x000f220000000800 */
[----:B0-----:R-:W-:-:S07]  /*5b80*/  IMAD R22, R9, R7, R12 ;  /* 0x0000000709167224 */ /* 0x001fce00078e020c */
[----:B------:R-:W0:Y:S08]  /*5b90*/  LDC R27, c[0x0][0x610] ;  /* 0x00018400ff1b7b82 */ /* 0x000e300000000800 */
[----:B------:R-:W0:Y:S01]  /*5ba0*/  LDC R28, c[0x0][0x600] ;  /* 0x00018000ff1c7b82 */ /* 0x000e220000000800 */
[----:B-123--:R-:W-:Y:S05]  /*5bb0*/  @!P0 BRA `(.L_x_136) ;  /* 0x0000000000288947 */ /* 0x00efea0003800000 */
[----:B------:R-:W1:Y:S02]  /*5bc0*/  LDC R0, c[0x0][0x64c] ;  /* 0x00019300ff007b82 */ /* 0x000e640000000800 */
[----:B-1----:R-:W-:-:S05]  /*5bd0*/  IADD3 R3, P0, R15, R0, RZ ;  /* 0x000000000f037210 */ /* 0x002fca0007f1e0ff */
        /* <DEDUP_REMOVED lines=8> */
.L_x_136:
[----:B------:R-:W-:Y:S01]  /*5c60*/  ISETP.NE.AND P0, PT, R2, 0x1, PT ;  /* 0x000000010200780c */ /* 0x000fe20003f05270 */
[----:B------:R-:W-:Y:S01]  /*5c70*/  IMAD.MOV R14, RZ, RZ, -R14 ;  /* 0x000000ffff0e7224 */ /* 0x000fe200078e0a0e */
[----:B------:R-:W-:Y:S02]  /*5c80*/  SHF.R.U64 R0, R4, R20, R5 ;  /* 0x0000001404007219 */ /* 0x000fe40000001205 */
[----:B------:R-:W-:Y:S02]  /*5c90*/  LOP3.LUT R3, R13, R86, RZ, 0xc0, !PT ;  /* 0x000000560d037212 */ /* 0x000fe400078ec0ff */
[----:B------:R-:W-:Y:S01]  /*5ca0*/  LOP3.LUT R5, R10, R85, RZ, 0xc0, !PT ;  /* 0x000000550a057212 */ /* 0x000fe200078ec0ff */
[----:B------:R-:W-:Y:S02]  /*5cb0*/  IMAD.MOV R4, RZ, RZ, -R0 ;  /* 0x000000ffff047224 */ /* 0x000fe400078e0a00 */
[----:B------:R-:W-:Y:S02]  /*5cc0*/  IMAD R3, R82, R0, R3 ;  /* 0x0000000052037224 */ /* 0x000fe400078e0203 */
[----:B----4-:R-:W-:-:S02]  /*5cd0*/  IMAD R0, R4, R26, R15 ;  /* 0x0000001a04007224 */ /* 0x010fc400078e020f */
[----:B------:R-:W-:Y:S02]  /*5ce0*/  @P0 IMAD R22, R21, R14, R18 ;  /* 0x0000000e15160224 */ /* 0x000fe400078e0212 */
[----:B------:R-:W-:Y:S02]  /*5cf0*/  IMAD.MOV.U32 R4, RZ, RZ, 0x1 ;  /* 0x00000001ff047424 */ /* 0x000fe400078e00ff */
[----:B0-----:R-:W-:Y:S02]  /*5d00*/  IMAD R22, R3, R27, R22 ;  /* 0x0000001b03167224 */ /* 0x001fe400078e0216 */
[----:B------:R-:W-:Y:S01]  /*5d10*/  IMAD R3, R0, R28, R5 ;  /* 0x0000001c00037224 */ /* 0x000fe200078e0205 */
[----:B------:R-:W-:-:S04]  /*5d20*/  PRMT R0, R4, 0x7610, R0 ;  /* 0x0000761004007816 */ /* 0x000fc80000000000 */
[----:B------:R-:W-:Y:S02]  /*5d30*/  SEL R18, R3, R22, !P0 ;  /* 0x0000001603127207 */ /* 0x000fe40004000000 */
[----:B------:R-:W-:-:S07]  /*5d40*/  SEL R22, R22, R3, !P0 ;  /* 0x0000000316167207 */ /* 0x000fce0004000000 */
.L_x_134:
[----:B------:R-:W-:Y:S01]  /*5d50*/  UIMAD.WIDE.U32 UR4, UR39, 0x6c16c16d, URZ ;  /* 0x6c16c16d270478a5 */ /* 0x000fe2000f8e003f */
[----:B------:R-:W-:Y:S02]  /*5d60*/  LOP3.LUT P0, RZ, R0, 0xff, RZ, 0xc0, !PT ;  /* 0x000000ff00ff7812 */ /* 0x000fe4000780c0ff */
[----:B------:R-:W-:Y:S01]  /*5d70*/  LOP3.LUT R89, R89, 0x1, RZ, 0x3c, !PT ;  /* 0x0000000159597812 */ /* 0x000fe200078e3cff */
[----:B------:R-:W-:-:S04]  /*5d80*/  UIADD3 UR4, UR39, -UR5, URZ ;  /* 0x8000000527047290 */ /* 0x000fc8000fffe03f */
[----:B------:R-:W-:-:S04]  /*5d90*/  ULEA.HI UR4, UR4, UR5, URZ, 0x1f ;  /* 0x0000000504047291 */ /* 0x000fc8000f8ff83f */
[----:B------:R-:W-:-:S04]  /*5da0*/  USHF.R.U32.HI UR4, URZ, 0x5, UR4 ;  /* 0x000000053f047899 */ /* 0x000fc80008011604 */
[----:B------:R-:W-:Y:S01]  /*5db0*/  UIMAD UR39, UR4, -0x2d, UR39 ;  /* 0xffffffd3042778a4 */ /* 0x000fe2000f8e0227 */
[----:B------:R-:W-:Y:S11]  /*5dc0*/  @P0 BRA `(.L_x_137) ;  /* 0xffffffbc00e80947 */ /* 0x000ff6000383ffff */
[----:B------:R-:W-:Y:S05]  /*5dd0*/  EXIT ;  /* 0x000000000000794d */ /* 0x000fea0003800000 */
.L_x_18:
[----:B------:R-:W-:-:S08]  /*5de0*/  ISETP.NE.AND P0, PT, R9, RZ, PT ;  /* 0x000000ff0900720c */ /* 0x000fd00003f05270 */
[----:B0-----:R-:W0:-:S00]  /*5df0*/  USETMAXREG.DEALLOC.CTAPOOL 0x28 ;  /* 0x00000028000079c8 */ /* 0x001e0000080e0500 */
[----:B------:R-:W-:Y:S05]  /*5e00*/  @P0 EXIT ;  /* 0x000000000000094d */ /* 0x000fea0003800000 */
[----:B0-----:R-:W-:Y:S01]  /*5e10*/  LOP3.LUT P0, RZ, R3, 0xff, RZ, 0xc0, !PT ;  /* 0x000000ff03ff7812 */ /* 0x001fe2000780c0ff */
[----:B------:R-:W-:Y:S02]  /*5e20*/  IMAD.MOV.U32 R3, RZ, RZ, 0x1 ;  /* 0x00000001ff037424 */ /* 0x000fe400078e00ff */
[----:B------:R-:W-:-:S10]  /*5e30*/  IMAD.MOV.U32 R8, RZ, RZ, RZ ;  /* 0x000000ffff087224 */ /* 0x000fd400078e00ff */
[----:B------:R-:W-:Y:S05]  /*5e40*/  @!P0 BRA `(.L_x_138) ;  /* 0x0000000c002c8947 */ /* 0x000fea0003800000 */
[----:B------:R-:W0:Y:S01]  /*5e50*/  S2R R11, SR_CgaCtaId ;  /* 0x00000000000b7919 */ /* 0x000e220000008800 */
[----:B------:R-:W-:Y:S01]  /*5e60*/  LOP3.LUT P0, RZ, R4, 0x1f, RZ, 0xc0, !PT ;  /* 0x0000001f04ff7812 */ /* 0x000fe2000780c0ff */
[----:B------:R-:W-:Y:S01]  /*5e70*/  ULDC UR5, c[0x0][0x658] ;  /* 0x0001960000057ab9 */ /* 0x000fe20000000800 */
[----:B------:R-:W-:Y:S01]  /*5e80*/  UMOV UR6, 0xffffffff ;  /* 0xffffffff00067882 */ /* 0x000fe20000000000 */
[----:B------:R-:W-:Y:S01]  /*5e90*/  BSSY B0, `(.L_x_138) ;  /* 0x00000c6000007945 */ /* 0x000fe20003800000 */
[----:B------:R-:W-:Y:S01]  /*5ea0*/  USHF.L.U32 UR6, UR6, UR5, URZ ;  /* 0x0000000506067299 */ /* 0x000fe2000800063f */
[C---:B------:R-:W-:Y:S01]  /*5eb0*/  ISETP.NE.AND P2, PT, R5.reuse, RZ, PT ;  /* 0x000000ff0500720c */ /* 0x040fe20003f45270 */
[----:B------:R-:W-:Y:S01]  /*5ec0*/  IMAD.MOV.U32 R10, RZ, RZ, 0x1 ;  /* 0x00000001ff0a7424 */ /* 0x000fe200078e00ff */
[----:B------:R-:W-:Y:S01]  /*5ed0*/  ISETP.NE.OR P0, PT, R5, RZ, !P0 ;  /* 0x000000ff0500720c */ /* 0x000fe20004705670 */
[----:B------:R-:W-:Y:S01]  /*5ee0*/  IMAD.MOV.U32 R3, RZ, RZ, 0x1 ;  /* 0x00000001ff037424 */ /* 0x000fe200078e00ff */
[----:B------:R-:W-:Y:S01]  /*5ef0*/  LOP3.LUT R9, R23, 0x2, RZ, 0xfc, !PT ;  /* 0x0000000217097812 */ /* 0x000fe200078efcff */
[----:B------:R-:W-:Y:S01]  /*5f00*/  IMAD.MOV.U32 R8, RZ, RZ, RZ ;  /* 0x000000ffff087224 */ /* 0x000fe200078e00ff */
[----:B------:R-:W-:Y:S01]  /*5f10*/  ULDC UR4, c[0x0][0x600] ;  /* 0x0001800000047ab9 */ /* 0x000fe20000000800 */
[----:B------:R-:W-:Y:S01]  /*5f20*/  UMOV UR7, 0x1 ;  /* 0x0000000100077882 */ /* 0x000fe20000000000 */
[----:B------:R-:W-:-:S02]  /*5f30*/  UIADD3 UR19, UR40, 0x1, URZ ;  /* 0x0000000128137890 */ /* 0x000fc4000fffe03f */
[----:B------:R-:W-:Y:S02]  /*5f40*/  UIADD3 UR15, UR4, -0x1, URZ ;  /* 0xffffffff040f7890 */ /* 0x000fe4000fffe03f */
[----:B------:R-:W-:Y:S02]  /*5f50*/  USHF.L.U32 UR17, UR7, UR5, URZ ;  /* 0x0000000507117299 */ /* 0x000fe4000800063f */
[----:B------:R-:W-:Y:S01]  /*5f60*/  ULOP3.LUT UR16, URZ, UR6, URZ, 0x33, !UPT ;  /* 0x000000063f107292 */ /* 0x000fe2000f8e333f */
[----:B------:R-:W-:Y:S01]  /*5f70*/  ULDC.64 UR20, c[0x0][0x198] ;  /* 0x0000660000147ab9 */ /* 0x000fe20000000a00 */
[----:B0-----:R-:W-:-:S10]  /*5f80*/  LOP3.LUT R11, R11, 0x1, RZ, 0xc0, !PT ;  /* 0x000000010b0b7812 */ /* 0x001fd400078ec0ff */
.L_x_150:
[----:B------:R-:W-:-:S03]  /*5f90*/  UMOV UR4, 0xffffffff ;  /* 0xffffffff00047882 */ /* 0x000fc60000000000 */
[----:B------:R-:W-:Y:S05]  /*5fa0*/  BRA.DIV UR4, `(.L_x_139) ;  /* 0x0000002604b47947 */ /* 0x000fea000b800000 */
[----:B------:R-:W-:-:S13]  /*5fb0*/  ELECT P6, URZ, PT ;  /* 0x00000000003f782f */ /* 0x000fda00038c0000 */
.L_x_204:
[----:B------:R-:W0:Y:S01]  /*5fc0*/  LDC R4, c[0x0][0x28c] ;  /* 0x0000a300ff047b82 */ /* 0x000e220000000800 */
[----:B------:R-:W-:Y:S01]  /*5fd0*/  BSSY B1, `(.L_x_140) ;  /* 0x000003b000017945 */ /* 0x000fe20003800000 */
[----:B0-----:R-:W-:-:S13]  /*5fe0*/  ISETP.LT.OR P6, PT, R4, 0x1, !P6 ;  /* 0x000000010400780c */ /* 0x001fda00077c1670 */
[----:B------:R-:W-:Y:S05]  /*5ff0*/  @P6 BRA `(.L_x_141) ;  /* 0x0000000000e06947 */ /* 0x000fea0003800000 */
[----:B------:R-:W-:Y:S02]  /*6000*/  IMAD R18, R18, 0x2, R11 ;  /* 0x0000000212127824 */ /* 0x000fe400078e020b */
[----:B------:R-:W-:Y:S02]  /*6010*/  IMAD.SHL.U32 R22, R22, 0x40, RZ ;  /* 0x0000004016167824 */ /* 0x000fe400078e00ff */
[----:B------:R-:W-:Y:S02]  /*6020*/  IMAD.MOV.U32 R14, RZ, RZ, RZ ;  /* 0x000000ffff0e7224 */ /* 0x000fe400078e00ff */
[----:B------:R-:W-:Y:S02]  /*6030*/  IMAD.U32 R15, RZ, RZ, UR19 ;  /* 0x00000013ff0f7e24 */ /* 0x000fe4000f8e00ff */
[----:B------:R-:W-:Y:S02]  /*6040*/  IMAD.MOV.U32 R4, RZ, RZ, R3 ;  /* 0x000000ffff047224 */ /* 0x000fe400078e0003 */
[----:B------:R-:W-:-:S02]  /*6050*/  IMAD.MOV.U32 R6, RZ, RZ, R8 ;  /* 0x000000ffff067224 */ /* 0x000fc400078e0008 */
[----:B------:R-:W-:-:S07]  /*6060*/  IMAD R18, R18, 0x30, RZ ;  /* 0x0000003012127824 */ /* 0x000fce00078e02ff */
.L_x_145:
[----:B------:R-:W0:Y:S01]  /*6070*/  S2R R12, SR_CgaCtaId ;  /* 0x00000000000c7919 */ /* 0x000e220000008800 */
[----:B------:R-:W-:Y:S01]  /*6080*/  MOV R5, 0x400 ;  /* 0x0000040000057802 */ /* 0x000fe20000000f00 */
[----:B------:R-:W1:Y:S03]  /*6090*/  @!P2 LDC R7, c[0x0][0x500] ;  /* 0x00014000ff07ab82 */ /* 0x000e660000000800 */
[----:B0-----:R-:W-:Y:S02]  /*60a0*/  LEA R13, R12, R5, 0x18 ;  /* 0x000000050c0d7211 */ /* 0x001fe400078ec0ff */
[----:B------:R-:W-:-:S03]  /*60b0*/  SHF.L.U32 R5, R4, 0x1f, RZ ;  /* 0x0000001f04057819 */ /* 0x000fc600000006ff */
[----:B------:R-:W-:-:S04]  /*60c0*/  IMAD R12, R6, 0x8, R13 ;  /* 0x00000008060c7824 */ /* 0x000fc800078e020d */
[----:B------:R-:W0:Y:S02]  /*60d0*/  SYNCS.PHASECHK.TRANS64.TRYWAIT P1, [R12+URZ+0x168], R5 ;  /* 0x000168050c0075a7 */ /* 0x000e24000802017f */
[----:B01----:R-:W-:Y:S05]  /*60e0*/  @!P1 BRA `(.L_x_142) ;  /* 0x0000002400849947 */ /* 0x003fea0003800000 */
.L_x_205:
[----:B0-----:R-:W-:Y:S01]  /*60f0*/  PRMT R5, R9, 0x9910, RZ ;  /* 0x0000991009057816 */ /* 0x001fe200000000ff */
[----:B------:R0:W-:Y:S03]  /*6100*/  @!P2 SYNCS.ARRIVE.TRANS64 RZ, [R12+URZ], R7 ;  /* 0x000000070cffa9a7 */ /* 0x0001e6000800003f */
[----:B------:R-:W-:-:S13]  /*6110*/  ISETP.NE.AND P1, PT, R5, 0x2, PT ;  /* 0x000000020500780c */ /* 0x000fda0003f25270 */
[----:B0-----:R-:W-:Y:S05]  /*6120*/  @P1 BRA `(.L_x_143) ;  /* 0x0000000000041947 */ /* 0x001fea0003800000 */
[----:B------:R-:W-:Y:S01]  /*6130*/  BPT.TRAP 0x1 ;  /* 0x000000040000795c */ /* 0x000fe20000300000 */
.L_x_143:
[----:B------:R-:W-:Y:S05]  /*6140*/  @P0 BRA `(.L_x_144) ;  /* 0x0000000000040947 */ /* 0x000fea0003800000 */
[----:B------:R-:W-:Y:S01]  /*6150*/  BPT.TRAP 0x1 ;  /* 0x000000040000795c */ /* 0x000fe20000300000 */
.L_x_144:
[----:B------:R-:W-:Y:S01]  /*6160*/  IMAD R5, R6, 0x2, R11 ;  /* 0x0000000206057824 */ /* 0x000fe200078e020b */
[----:B------:R-:W-:Y:S01]  /*6170*/  R2UR UR9, R12 ;  /* 0x000000000c0972ca */ /* 0x000fe200000e0000 */
[--C-:B------:R-:W-:Y:S01]  /*6180*/  IMAD R7, R6, 0x800, R13.reuse ;  /* 0x0000080006077824 */ /* 0x100fe200078e020d */
[----:B------:R-:W-:Y:S01]  /*6190*/  UIADD3 UR4, UP0, UR20, 0xf0, URZ ;  /* 0x000000f014047890 */ /* 0x000fe2000ff1e03f */
[----:B------:R-:W-:Y:S01]  /*61a0*/  IMAD R5, R5, 0x300, RZ ;  /* 0x0000030005057824 */ /* 0x000fe200078e02ff */
[----:B------:R-:W-:Y:S01]  /*61b0*/  R2UR UR11, R22 ;  /* 0x00000000160b72ca */ /* 0x000fe200000e0000 */
[----:B------:R-:W-:Y:S01]  /*61c0*/  VIADD R15, R15, 0xffffffff ;  /* 0xffffffff0f0f7836 */ /* 0x000fe20000000000 */
[----:B------:R-:W-:Y:S01]  /*61d0*/  R2UR UR5, R7 ;  /* 0x00000000070572ca */ /* 0x000fe200000e0000 */
[----:B------:R-:W-:Y:S01]  /*61e0*/  IMAD R5, R5, 0x2, R13 ;  /* 0x0000000205057824 */ /* 0x000fe200078e020d */
[----:B------:R-:W-:Y:S01]  /*61f0*/  R2UR UR10, R14 ;  /* 0x000000000e0a72ca */ /* 0x000fe200000e0000 */
[----:B------:R-:W-:Y:S01]  /*6200*/  UIADD3 UR22, UP1, UR20, 0x1f0, URZ ;  /* 0x000001f014167890 */ /* 0x000fe2000ff3e03f */
[----:B------:R-:W-:Y:S01]  /*6210*/  R2UR UR12, R19 ;  /* 0x00000000130c72ca */ /* 0x000fe200000e0000 */
[----:B------:R-:W-:Y:S01]  /*6220*/  VIADD R6, R6, 0x1 ;  /* 0x0000000106067836 */ /* 0x000fe20000000000 */
[----:B------:R-:W-:Y:S01]  /*6230*/  R2UR UR8, R5 ;  /* 0x00000000050872ca */ /* 0x000fe200000e0000 */
[----:B------:R-:W-:Y:S01]  /*6240*/  UIADD3.X UR23, URZ, UR21, URZ, UP1, !UPT ;  /* 0x000000153f177290 */ /* 0x000fe20008ffe43f */
[----:B------:R-:W-:Y:S01]  /*6250*/  R2UR UR18, R18 ;  /* 0x00000000121272ca */ /* 0x000fe200000e0000 */
[----:B------:R-:W-:Y:S01]  /*6260*/  UMOV UR6, 0x0 ;  /* 0x0000000000067882 */ /* 0x000fe20000000000 */
[----:B------:R-:W-:Y:S01]  /*6270*/  ISETP.GT.AND P3, PT, R15, 0x1, PT ;  /* 0x000000010f00780c */ /* 0x000fe20003f64270 */
[----:B------:R-:W-:Y:S01]  /*6280*/  UMOV UR7, 0x10000000 ;  /* 0x1000000000077882 */ /* 0x000fe20000000000 */
[----:B------:R-:W-:Y:S01]  /*6290*/  ISETP.NE.AND P1, PT, R6, 0x2d, PT ;  /* 0x0000002d0600780c */ /* 0x000fe20003f25270 */
[----:B------:R-:W-:Y:S01]  /*62a0*/  UIADD3 UR13, UR5, 0x400, URZ ;  /* 0x00000400050d7890 */ /* 0x000fe2000fffe03f */
[----:B------:R-:W-:Y:S01]  /*62b0*/  VIADD R14, R14, 0x10 ;  /* 0x000000100e0e7836 */ /* 0x000fe20000000000 */
[----:B------:R-:W-:Y:S01]  /*62c0*/  UIADD3.X UR5, URZ, UR21, URZ, UP0, !UPT ;  /* 0x000000153f057290 */ /* 0x000fe200087fe43f */
[----:B------:R-:W-:Y:S01]  /*62d0*/  SEL R5, RZ, 0x1, P1 ;  /* 0x00000001ff057807 */ /* 0x000fe20000800000 */
[----:B------:R-:W-:Y:S01]  /*62e0*/  UMOV UR24, 0x30000 ;  /* 0x0003000000187882 */ /* 0x000fe20000000000 */
[----:B------:R-:W-:Y:S01]  /*62f0*/  SEL R6, R6, RZ, P1 ;  /* 0x000000ff06067207 */ /* 0x000fe20000800000 */
[----:B------:R-:W-:Y:S01]  /*6300*/  UIADD3 UR14, UR8, 0x16c00, URZ ;  /* 0x00016c00080e7890 */ /* 0x000fe2000fffe03f */
[----:B------:R-:W-:-:S02]  /*6310*/  LOP3.LUT R4, R4, R5, RZ, 0x3c, !PT ;  /* 0x0000000504047212 */ /* 0x000fc400078e3cff */
[----:B------:R-:W-:Y:S02]  /*6320*/  UMOV UR8, UR13 ;  /* 0x0000000d00087c82 */ /* 0x000fe40008000000 */
[----:B------:R0:W-:Y:S02]  /*6330*/  UTMALDG.3D [UR8], [UR4], desc[UR6] ;  /* 0x00000608040075b4 */ /* 0x0001e40008011000 */
[----:B0-----:R-:W-:Y:S01]  /*6340*/  UMOV UR8, UR14 ;  /* 0x0000000e00087c82 */ /* 0x001fe20008000000 */
[----:B------:R-:W-:Y:S02]  /*6350*/  UMOV UR11, UR18 ;  /* 0x00000012000b7c82 */ /* 0x000fe40008000000 */
[----:B------:R0:W-:Y:S02]  /*6360*/  UTMALDG.3D.MULTICAST [UR8], [UR22], UR24, desc[UR6] ;  /* 0x00000608160073b4 */ /* 0x0001e40008011818 */
[----:B0-----:R-:W-:Y:S05]  /*6370*/  @P3 BRA `(.L_x_145) ;  /* 0xfffffffc003c3947 */ /* 0x001fea000383ffff */
.L_x_141:
[----:B------:R-:W-:Y:S05]  /*6380*/  BSYNC B1 ;  /* 0x0000000000017941 */ /* 0x000fea0003800000 */
.L_x_140:
[----:B------:R-:W2:Y:S01]  /*6390*/  LDL.64 R20, [R1] ;  /* 0x0000000001147983 */ /* 0x000ea20000100a00 */
[----:B------:R-:W-:Y:S01]  /*63a0*/  LOP3.LUT P4, RZ, R10, 0xff, RZ, 0xc0, !PT ;  /* 0x000000ff0aff7812 */ /* 0x000fe2000788c0ff */
[----:B------:R-:W-:Y:S01]  /*63b0*/  VIADD R13, R8, UR40 ;  /* 0x00000028080d7c36 */ /* 0x000fe20008000000 */
[----:B------:R-:W-:Y:S01]  /*63c0*/  ULDC.64 UR4, c[0x0][0x650] ;  /* 0x0001940000047ab9 */ /* 0x000fe20000000a00 */
[----:B------:R-:W-:Y:S01]  /*63d0*/  IMAD.U32 R8, RZ, RZ, UR40 ;  /* 0x00000028ff087e24 */ /* 0x000fe2000f8e00ff */
[----:B------:R-:W-:Y:S01]  /*63e0*/  UISETP.GE.U32.AND UP0, UPT, UR40, 0x2d, UPT ;  /* 0x0000002d2800788c */ /* 0x000fe2000bf06070 */
[C---:B------:R-:W-:Y:S01]  /*63f0*/  IMAD.WIDE.U32 R4, R13.reuse, 0x6c16c16d, RZ ;  /* 0x6c16c16d0d047825 */ /* 0x040fe200078e00ff */
[----:B------:R-:W-:Y:S01]  /*6400*/  ISETP.GT.U32.AND P1, PT, R13, 0x2c, PT ;  /* 0x0000002c0d00780c */ /* 0x000fe20003f24070 */
[----:B------:R-:W-:Y:S01]  /*6410*/  BSSY B1, `(.L_x_146) ;  /* 0x000006b000017945 */ /* 0x000fe20003800000 */
[----:B------:R-:W-:Y:S01]  /*6420*/  PRMT R10, RZ, 0x7610, R10 ;  /* 0x00007610ff0a7816 */ /* 0x000fe2000000000a */
[----:B------:R-:W-:Y:S01]  /*6430*/  IMAD.MOV.U32 R22, RZ, RZ, -0x1 ;  /* 0xffffffffff167424 */ /* 0x000fe200078e00ff */
[----:B------:R-:W-:Y:S01]  /*6440*/  ISETP.LT.U32.AND P1, PT, R8, 0x2d, P1 ;  /* 0x0000002d0800780c */ /* 0x000fe20000f21070 */
[----:B------:R-:W-:Y:S01]  /*6450*/  IMAD.MOV.U32 R18, RZ, RZ, -0x1 ;  /* 0xffffffffff127424 */ /* 0x000fe200078e00ff */
[----:B------:R-:W-:Y:S01]  /*6460*/  PLOP3.LUT P3, PT, PT, PT, UP0, 0x80, 0x0 ;  /* 0x000000000000781c */ /* 0x000fe20003f6f008 */
[----:B------:R-:W0:Y:S01]  /*6470*/  @P4 S2R R7, SR_CgaCtaId ;  /* 0x0000000000074919 */ /* 0x000e220000008800 */
[----:B------:R-:W-:Y:S01]  /*6480*/  SEL R4, RZ, 0x1, !P1 ;  /* 0x00000001ff047807 */ /* 0x000fe20004800000 */
[----:B------:R-:W-:Y:S01]  /*6490*/  IMAD.MOV.U32 R19, RZ, RZ, -0x1 ;  /* 0xffffffffff137424 */ /* 0x000fe200078e00ff */
[----:B------:R-:W-:-:S02]  /*64a0*/  @P4 MOV R6, 0x400 ;  /* 0x0000040000064802 */ /* 0x000fc40000000f00 */
[----:B------:R-:W-:Y:S02]  /*64b0*/  LOP3.LUT R3, R3, R4, RZ, 0x3c, !PT ;  /* 0x0000000403037212 */ /* 0x000fe400078e3cff */
[----:B------:R-:W-:Y:S02]  /*64c0*/  PRMT R4, RZ, 0x7610, R4 ;  /* 0x00007610ff047816 */ /* 0x000fe40000000004 */
[----:B0-----:R-:W-:Y:S01]  /*64d0*/  @P4 LEA R6, R7, R6, 0x18 ;  /* 0x0000000607064211 */ /* 0x001fe200078ec0ff */
[----:B------:R-:W-:-:S03]  /*64e0*/  IMAD.IADD R7, R13, 0x1, -R5 ;  /* 0x000000010d077824 */ /* 0x000fc600078e0a05 */
[----:B------:R0:W-:Y:S02]  /*64f0*/  @P4 SYNCS.ARRIVE.TRANS64.A1T0 RZ, [R6+URZ+0x308], RZ ;  /* 0x000308ff06ff49a7 */ /* 0x0001e4000810003f */
[----:B------:R-:W-:-:S04]  /*6500*/  LEA.HI R7, R7, R5, RZ, 0x1f ;  /* 0x0000000507077211 */ /* 0x000fc800078ff8ff */
[----:B------:R-:W-:-:S04]  /*6510*/  SHF.R.U32.HI R8, RZ, 0x5, R7 ;  /* 0x00000005ff087819 */ /* 0x000fc80000011607 */
[----:B------:R-:W-:Y:S01]  /*6520*/  @P3 LOP3.LUT R3, R3, 0x1, R8, 0x78, !PT ;  /* 0x0000000103033812 */ /* 0x000fe200078e7808 */
[----:B------:R-:W-:Y:S01]  /*6530*/  IMAD R8, R8, -0x2d, R13 ;  /* 0xffffffd308087824 */ /* 0x000fe200078e020d */
[----:B--2---:R-:W-:-:S05]  /*6540*/  IADD3 R16, P1, R16, R20, RZ ;  /* 0x0000001410107210 */ /* 0x004fca0007f3e0ff */
[----:B------:R-:W-:Y:S01]  /*6550*/  IMAD.X R17, R17, 0x1, R0, P1 ;  /* 0x0000000111117824 */ /* 0x000fe200008e0600 */
[----:B------:R-:W-:-:S04]  /*6560*/  ISETP.GE.U32.AND P1, PT, R16, UR4, PT ;  /* 0x0000000410007c0c */ /* 0x000fc8000bf26070 */
[----:B------:R-:W-:-:S13]  /*6570*/  ISETP.GE.U32.AND.EX P1, PT, R17, UR5, PT, P1 ;  /* 0x0000000511007c0c */ /* 0x000fda000bf26110 */
[----:B0-----:R-:W-:Y:S05]  /*6580*/  @P1 BRA `(.L_x_147) ;  /* 0x00000004004c1947 */ /* 0x001fea0003800000 */
[----:B------:R-:W0:Y:S01]  /*6590*/  S2R R13, SR_CTAID.X ;  /* 0x00000000000d7919 */ /* 0x000e220000002500 */
[----:B------:R-:W-:Y:S01]  /*65a0*/  ULDC.64 UR4, c[0x0][0x628] ;  /* 0x00018a0000047ab9 */ /* 0x000fe20000000a00 */
[----:B------:R-:W1:Y:S01]  /*65b0*/  LDC R14, c[0x0][0x144] ;  /* 0x00005100ff0e7b82 */ /* 0x000e620000000800 */
[----:B------:R-:W-:Y:S01]  /*65c0*/  ISETP.NE.U32.AND P1, PT, RZ, UR4, PT ;  /* 0x00000004ff007c0c */ /* 0x000fe2000bf25070 */
[----:B------:R-:W2:Y:S01]  /*65d0*/  S2R R12, SR_CTAID.Y ;  /* 0x00000000000c7919 */ /* 0x000ea20000002600 */
[----:B------:R-:W-:Y:S01]  /*65e0*/  ULDC UR7, c[0x0][0x630] ;  /* 0x00018c0000077ab9 */ /* 0x000fe20000000800 */
[----:B------:R-:W-:Y:S01]  /*65f0*/  ULDC UR8, c[0x0][0x150] ;  /* 0x0000540000087ab9 */ /* 0x000fe20000000800 */
[----:B------:R-:W-:Y:S01]  /*6600*/  ISETP.NE.AND.EX P1, PT, RZ, UR5, PT, P1 ;  /* 0x00000005ff007c0c */ /* 0x000fe2000bf25310 */
[----:B------:R-:W-:Y:S02]  /*6610*/  IMAD.MOV.U32 R4, RZ, RZ, R16 ;  /* 0x000000ffff047224 */ /* 0x000fe400078e0010 */
[----:B------:R-:W-:Y:S01]  /*6620*/  IMAD.MOV.U32 R5, RZ, RZ, R17 ;  /* 0x000000ffff057224 */ /* 0x000fe200078e0011 */
[----:B0-----:R-:W-:-:S09]  /*6630*/  I2FP.F32.U32 R18, R13 ;  /* 0x0000000d00127245 */ /* 0x001fd20000201000 */
[----:B------:R-:W-:Y:S05]  /*6640*/  @!P1 BRA `(.L_x_148) ;  /* 0x0000000000289947 */ /* 0x000fea0003800000 */
[----:B------:R-:W-:Y:S02]  /*6650*/  ULDC UR6, c[0x0][0x634] ;  /* 0x00018d0000067ab9 */ /* 0x000fe40000000800 */
[----:B------:R-:W-:-:S05]  /*6660*/  IADD3 R5, P1, R16, UR6, RZ ;  /* 0x0000000610057c10 */ /* 0x000fca000ff3e0ff */
[----:B------:R-:W-:-:S04]  /*6670*/  IMAD.X R15, RZ, RZ, R17, P1 ;  /* 0x000000ffff0f7224 */ /* 0x000fc800008e0611 */
[----:B------:R-:W-:-:S04]  /*6680*/  IMAD.WIDE.U32 R6, R15, UR4, RZ ;  /* 0x000000040f067c25 */ /* 0x000fc8000f8e00ff */
[----:B------:R-:W-:-:S04]  /*6690*/  IMAD.WIDE.U32 R6, P1, R5, UR5, R6 ;  /* 0x0000000505067c25 */ /* 0x000fc8000f820006 */
[----:B------:R-:W-:-:S04]  /*66a0*/  IMAD.WIDE.U32 R4, R5, UR4, RZ ;  /* 0x0000000405047c25 */ /* 0x000fc8000f8e00ff */
[----:B------:R-:W-:Y:S01]  /*66b0*/  IMAD.MOV.U32 R4, RZ, RZ, R7 ;  /* 0x000000ffff047224 */ /* 0x000fe200078e0007 */
[----:B------:R-:W-:Y:S01]  /*66c0*/  IADD3 RZ, P3, R5, R6, RZ ;  /* 0x0000000605ff7210 */ /* 0x000fe20007f7e0ff */
[----:B------:R-:W-:-:S04]  /*66d0*/  IMAD.X R5, RZ, RZ, RZ, P1 ;  /* 0x000000ffff057224 */ /* 0x000fc800008e06ff */
[----:B------:R-:W-:-:S08]  /*66e0*/  IMAD.WIDE.U32.X R4, R15, UR5, R4, P3 ;  /* 0x000000050f047c25 */ /* 0x000fd000098e0404 */
.L_x_148:
[----:B------:R-:W-:Y:S01]  /*66f0*/  FMUL R18, R18, UR8 ;  /* 0x0000000812127c20 */ /* 0x000fe20008400000 */
[--C-:B------:R-:W-:Y:S01]  /*6700*/  SHF.R.U64 R19, R4, UR7, R5.reuse ;  /* 0x0000000704137c19 */ /* 0x100fe20008001205 */
[----:B------:R-:W-:Y:S01]  /*6710*/  ULDC.64 UR4, c[0x0][0x620] ;  /* 0x0001880000047ab9 */ /* 0x000fe20000000a00 */
[----:B------:R-:W-:Y:S01]  /*6720*/  SHF.R.U32.HI R4, RZ, UR7, R5 ;  /* 0x00000007ff047c19 */ /* 0x000fe20008011605 */
[----:B------:R-:W-:Y:S01]  /*6730*/  ULDC.64 UR6, c[0x0][0x640] ;  /* 0x0001900000067ab9 */ /* 0x000fe20000000a00 */
[----:B------:R-:W-:Y:S01]  /*6740*/  IADD3 R5, P1, RZ, -R19, RZ ;  /* 0x80000013ff057210 */ /* 0x000fe20007f3e0ff */
[----:B------:R-:W0:Y:S01]  /*6750*/  F2I.U32.TRUNC.NTZ R18, R18 ;  /* 0x0000001200127305 */ /* 0x000e22000020f000 */
[----:B------:R-:W3:Y:S03]  /*6760*/  LDC R15, c[0x0][0x148] ;  /* 0x00005200ff0f7b82 */ /* 0x000ee60000000800 */
[----:B------:R-:W-:Y:S01]  /*6770*/  IMAD.X R4, RZ, RZ, ~R4, P1 ;  /* 0x000000ffff047224 */ /* 0x000fe200008e0e04 */
[----:B------:R-:W-:-:S03]  /*6780*/  ISETP.NE.U32.AND P1, PT, RZ, UR6, PT ;  /* 0x00000006ff007c0c */ /* 0x000fc6000bf25070 */
[----:B------:R-:W-:Y:S01]  /*6790*/  IMAD R4, R4, UR4, RZ ;  /* 0x0000000404047c24 */ /* 0x000fe2000f8e02ff */
[----:B------:R-:W-:-:S03]  /*67a0*/  ISETP.NE.AND.EX P1, PT, RZ, UR7, PT, P1 ;  /* 0x00000007ff007c0c */ /* 0x000fc6000bf25310 */
[C---:B------:R-:W-:Y:S01]  /*67b0*/  IMAD R7, R5.reuse, UR5, R4 ;  /* 0x0000000505077c24 */ /* 0x040fe2000f8e0204 */
[----:B------:R-:W-:Y:S01]  /*67c0*/  ULDC UR5, c[0x0][0x154] ;  /* 0x0000550000057ab9 */ /* 0x000fe20000000800 */
[----:B------:R-:W-:Y:S01]  /*67d0*/  IMAD.WIDE.U32 R4, R5, UR4, R16 ;  /* 0x0000000405047c25 */ /* 0x000fe2000f8e0010 */
[----:B------:R-:W-:-:S03]  /*67e0*/  ULDC UR4, c[0x0][0x618] ;  /* 0x0001860000047ab9 */ /* 0x000fc60000000800 */
[----:B0-----:R-:W-:Y:S02]  /*67f0*/  IMAD.MOV R6, RZ, RZ, -R18 ;  /* 0x000000ffff067224 */ /* 0x001fe400078e0a12 */
[----:B------:R-:W-:Y:S02]  /*6800*/  IMAD.IADD R5, R5, 0x1, R7 ;  /* 0x0000000105057824 */ /* 0x000fe400078e0207 */
[----:B-1----:R-:W-:Y:S01]  /*6810*/  IMAD R13, R14, R6, R13 ;  /* 0x000000060e0d7224 */ /* 0x002fe200078e020d */
[----:B--2---:R-:W-:Y:S02]  /*6820*/  I2FP.F32.U32 R6, R12 ;  /* 0x0000000c00067245 */ /* 0x004fe40000201000 */
[--C-:B------:R-:W-:Y:S02]  /*6830*/  SHF.R.U64 R14, R4, UR4, R5.reuse ;  /* 0x00000004040e7c19 */ /* 0x100fe40008001205 */
[----:B------:R-:W-:Y:S01]  /*6840*/  SHF.R.U32.HI R5, RZ, UR4, R5 ;  /* 0x00000004ff057c19 */ /* 0x000fe20008011605 */
[----:B------:R-:W-:Y:S01]  /*6850*/  FMUL R6, R6, UR5 ;  /* 0x0000000506067c20 */ /* 0x000fe20008400000 */
[----:B------:R-:W-:-:S02]  /*6860*/  ULDC UR4, c[0x0][0x608] ;  /* 0x0001820000047ab9 */ /* 0x000fc40000000800 */
[--C-:B------:R-:W-:Y:S01]  /*6870*/  SHF.R.U64 R20, R14, UR4, R5.reuse ;  /* 0x000000040e147c19 */ /* 0x100fe20008001205 */
[----:B------:R0:W1:Y:S01]  /*6880*/  F2I.U32.TRUNC.NTZ R21, R6 ;  /* 0x0000000600157305 */ /* 0x000062000020f000 */
[----:B------:R-:W-:Y:S01]  /*6890*/  SHF.R.U32.HI R5, RZ, UR4, R5 ;  /* 0x00000004ff057c19 */ /* 0x000fe20008011605 */
[----:B------:R-:W-:-:S03]  /*68a0*/  ULDC UR4, c[0x0][0x658] ;  /* 0x0001960000047ab9 */ /* 0x000fc60000000800 */
[--C-:B------:R-:W-:Y:S02]  /*68b0*/  SHF.R.U64 R18, R20, UR4, R5.reuse ;  /* 0x0000000414127c19 */ /* 0x100fe40008001205 */
[----:B------:R-:W-:-:S03]  /*68c0*/  SHF.R.U32.HI R25, RZ, UR4, R5 ;  /* 0x00000004ff197c19 */ /* 0x000fc60008011605 */
[----:B------:R-:W-:Y:S02]  /*68d0*/  IMAD.MOV.U32 R4, RZ, RZ, R18 ;  /* 0x000000ffff047224 */ /* 0x000fe400078e0012 */
[----:B------:R-:W-:Y:S01]  /*68e0*/  IMAD.MOV.U32 R5, RZ, RZ, R25 ;  /* 0x000000ffff057224 */ /* 0x000fe200078e0019 */
[----:B0-----:R-:W-:Y:S06]  /*68f0*/  @!P1 BRA `(.L_x_149) ;  /* 0x0000000000289947 */ /* 0x001fec0003800000 */
        /* <DEDUP_REMOVED lines=10> */
.L_x_149:
[----:B------:R-:W-:Y:S01]  /*69a0*/  ISETP.NE.AND P1, PT, R2, 0x1, PT ;  /* 0x000000010200780c */ /* 0x000fe20003f25270 */
[----:B------:R-:W-:Y:S01]  /*69b0*/  ULDC UR4, c[0x0][0x648] ;  /* 0x0001920000047ab9 */ /* 0x000fe20000000800 */
[----:B------:R-:W-:Y:S01]  /*69c0*/  LOP3.LUT R20, R20, UR16, RZ, 0xc0, !PT ;  /* 0x0000001014147c12 */ /* 0x000fe2000f8ec0ff */
[----:B-1----:R-:W-:Y:S01]  /*69d0*/  IMAD.MOV R21, RZ, RZ, -R21 ;  /* 0x000000ffff157224 */ /* 0x002fe200078e0a15 */
[----:B------:R-:W-:Y:S01]  /*69e0*/  SHF.R.U64 R5, R4, UR4, R5 ;  /* 0x0000000404057c19 */ /* 0x000fe20008001205 */
[----:B------:R-:W-:Y:S01]  /*69f0*/  ULDC UR4, c[0x0][0x638] ;  /* 0x00018e0000047ab9 */ /* 0x000fe20000000800 */
[----:B------:R-:W-:Y:S01]  /*6a00*/  ULDC UR5, c[0x0][0x610] ;  /* 0x0001840000057ab9 */ /* 0x000fe20000000800 */
[----:B------:R-:W-:Y:S02]  /*6a10*/  IMAD.MOV.U32 R4, RZ, RZ, 0x1 ;  /* 0x00000001ff047424 */ /* 0x000fe400078e00ff */
[----:B------:R-:W-:Y:S02]  /*6a20*/  IMAD.MOV R7, RZ, RZ, -R5 ;  /* 0x000000ffff077224 */ /* 0x000fe400078e0a05 */
[----:B------:R-:W-:Y:S01]  /*6a30*/  IMAD R20, R5, UR17, R20 ;  /* 0x0000001105147c24 */ /* 0x000fe2000f8e0214 */
[----:B------:R-:W-:Y:S01]  /*6a40*/  LOP3.LUT R5, R14, UR15, RZ, 0xc0, !PT ;  /* 0x0000000f0e057c12 */ /* 0x000fe2000f8ec0ff */
[----:B---3--:R-:W-:-:S02]  /*6a50*/  @P1 IMAD R13, R15, R21, R12 ;  /* 0x000000150f0d1224 */ /* 0x008fc400078e020c */
[----:B------:R-:W-:Y:S01]  /*6a60*/  IMAD R18, R7, UR4, R18 ;  /* 0x0000000407127c24 */ /* 0x000fe2000f8e0212 */
[----:B------:R-:W-:Y:S01]  /*6a70*/  ULDC UR4, c[0x0][0x600] ;  /* 0x0001800000047ab9 */ /* 0x000fe20000000800 */
[----:B------:R-:W-:Y:S02]  /*6a80*/  IMAD R13, R20, UR5, R13 ;  /* 0x00000005140d7c24 */ /* 0x000fe4000f8e020d */
[----:B------:R-:W-:-:S05]  /*6a90*/  IMAD R22, R18, UR4, R5 ;  /* 0x0000000412167c24 */ /* 0x000fca000f8e0205 */
[----:B------:R-:W-:Y:S02]  /*6aa0*/  SEL R18, R22, R13, !P1 ;  /* 0x0000000d16127207 */ /* 0x000fe40004800000 */
[----:B------:R-:W-:-:S07]  /*6ab0*/  SEL R22, R13, R22, !P1 ;  /* 0x000000160d167207 */ /* 0x000fce0004800000 */
.L_x_147:
[----:B------:R-:W-:Y:S05]  /*6ac0*/  BSYNC B1 ;  /* 0x0000000000017941 */ /* 0x000fea0003800000 */
.L_x_146:
[----:B------:R-:W-:-:S13]  /*6ad0*/  LOP3.LUT P1, RZ, R4, 0xff, RZ, 0xc0, !PT ;  /* 0x000000ff04ff7812 */ /* 0x000fda000782c0ff */
[----:B------:R-:W-:Y:S05]  /*6ae0*/  @P1 BRA `(.L_x_150) ;  /* 0xfffffff400281947 */ /* 0x000fea000383ffff */
[----:B------:R-:W-:Y:S05]  /*6af0*/  BSYNC B0 ;  /* 0x0000000000007941 */ /* 0x000fea0003800000 */
.L_x_138:
[----:B------:R-:W-:-:S03]  /*6b00*/  UMOV UR4, 0xffffffff ;  /* 0xffffffff00047882 */ /* 0x000fc60000000000 */
[----:B------:R-:W-:Y:S05]  /*6b10*/  BRA.DIV UR4, `(.L_x_151) ;  /* 0x0000001e040c7947 */ /* 0x000fea000b800000 */
[----:B------:R-:W-:-:S13]  /*6b20*/  ELECT P6, URZ, PT ;  /* 0x00000000003f782f */ /* 0x000fda00038c0000 */
.L_x_208:
[----:B------:R-:W-:Y:S04]  /*6b30*/  BSSY B0, `(.L_x_152) ;  /* 0x000019c000007945 */ /* 0x000fe80003800000 */
[----:B------:R-:W-:Y:S05]  /*6b40*/  @!P6 BRA `(.L_x_153) ;  /* 0x000000180068e947 */ /* 0x000fea0003800000 */
[----:B------:R-:W-:-:S04]  /*6b50*/  LOP3.LUT R23, R23, 0x2, RZ, 0xfc, !PT ;  /* 0x0000000217177812 */ /* 0x000fc800078efcff */
[----:B------:R-:W-:-:S13]  /*6b60*/  ISETP.NE.AND P0, PT, R23, 0x3, PT ;  /* 0x000000031700780c */ /* 0x000fda0003f05270 */
[----:B------:R-:W-:Y:S05]  /*6b70*/  @!P0 BRA `(.L_x_154) ;  /* 0x0000000000048947 */ /* 0x000fea0003800000 */
[----:B------:R-:W-:Y:S01]  /*6b80*/  BPT.TRAP 0x1 ;  /* 0x000000040000795c */ /* 0x000fe20000300000 */
.L_x_154:
[----:B------:R-:W0:Y:S01]  /*6b90*/  S2R R5, SR_CgaCtaId ;  /* 0x0000000000057919 */ /* 0x000e220000008800 */
[----:B------:R-:W-:Y:S02]  /*6ba0*/  MOV R0, 0x400 ;  /* 0x0000040000007802 */ /* 0x000fe40000000f00 */
[----:B------:R-:W-:Y:S02]  /*6bb0*/  SHF.L.U32 R2, R3, 0x1f, RZ ;  /* 0x0000001f03027819 */ /* 0x000fe400000006ff */
[----:B0-----:R-:W-:-:S05]  /*6bc0*/  LEA R5, R5, R0, 0x18 ;  /* 0x0000000005057211 */ /* 0x001fca00078ec0ff */
[----:B------:R-:W-:-:S04]  /*6bd0*/  VIADD R5, R5, 0x168 ;  /* 0x0000016805057836 */ /* 0x000fc80000000000 */
[C---:B------:R-:W-:Y:S02]  /*6be0*/  IMAD R7, R8.reuse, 0x8, R5 ;  /* 0x0000000808077824 */ /* 0x040fe400078e0205 */
[----:B------:R-:W-:Y:S02]  /*6bf0*/  VIADD R8, R8, 0x1 ;  /* 0x0000000108087836 */ /* 0x000fe40000000000 */
[----:B------:R-:W0:Y:S03]  /*6c00*/  SYNCS.PHASECHK.TRANS64.TRYWAIT P0, [R7+URZ], R2 ;  /* 0x00000002070075a7 */ /* 0x000e26000800017f */
[----:B------:R-:W-:-:S04]  /*6c10*/  ISETP.NE.AND P1, PT, R8, 0x2d, PT ;  /* 0x0000002d0800780c */ /* 0x000fc80003f25270 */
[----:B------:R-:W-:Y:S02]  /*6c20*/  SEL R0, RZ, 0x1, P1 ;  /* 0x00000001ff007807 */ /* 0x000fe40000800000 */
[----:B------:R-:W-:Y:S02]  /*6c30*/  SEL R8, R8, RZ, P1 ;  /* 0x000000ff08087207 */ /* 0x000fe40000800000 */
[----:B------:R-:W-:-:S03]  /*6c40*/  LOP3.LUT R9, R3, R0, RZ, 0x3c, !PT ;  /* 0x0000000003097212 */ /* 0x000fc600078e3cff */
[----:B------:R-:W-:Y:S01]  /*6c50*/  IMAD R6, R8, 0x8, R5 ;  /* 0x0000000808067824 */ /* 0x000fe200078e0205 */
[----:B------:R-:W-:Y:S01]  /*6c60*/  SHF.L.U32 R3, R9, 0x1f, RZ ;  /* 0x0000001f09037819 */ /* 0x000fe200000006ff */
[----:B0-----:R-:W-:Y:S06]  /*6c70*/  @!P0 BRA `(.L_x_155) ;  /* 0x0000001800d48947 */ /* 0x001fec0003800000 */
.L_x_209:
[----:B------:R-:W1:Y:S01]  /*6c80*/  SYNCS.PHASECHK.TRANS64.TRYWAIT P0, [R6+URZ], R3 ;  /* 0x00000003060075a7 */ /* 0x000e62000800017f */
[----:B------:R-:W-:-:S05]  /*6c90*/  VIADD R0, R8, 0x1 ;  /* 0x0000000108007836 */ /* 0x000fca0000000000 */
[----:B------:R-:W-:-:S04]  /*6ca0*/  ISETP.NE.AND P1, PT, R0, 0x2d, PT ;  /* 0x0000002d0000780c */ /* 0x000fc80003f25270 */
[----:B0-----:R-:W-:Y:S02]  /*6cb0*/  SEL R2, RZ, 0x1, P1 ;  /* 0x00000001ff027807 */ /* 0x001fe40000800000 */
[----:B------:R-:W-:Y:S02]  /*6cc0*/  SEL R0, R0, RZ, P1 ;  /* 0x000000ff00007207 */ /* 0x000fe40000800000 */
[----:B------:R-:W-:-:S03]  /*6cd0*/  LOP3.LUT R9, R9, R2, RZ, 0x3c, !PT ;  /* 0x0000000209097212 */ /* 0x000fc600078e3cff */
[----:B------:R-:W-:Y:S01]  /*6ce0*/  IMAD R7, R0, 0x8, R5 ;  /* 0x0000000800077824 */ /* 0x000fe200078e0205 */
[----:B------:R-:W-:Y:S01]  /*6cf0*/  SHF.L.U32 R4, R9, 0x1f, RZ ;  /* 0x0000001f09047819 */ /* 0x000fe200000006ff */
[----:B-1----:R-:W-:Y:S06]  /*6d00*/  @!P0 BRA `(.L_x_156) ;  /* 0x0000001800c48947 */ /* 0x002fec0003800000 */
.L_x_210:
[----:B------:R-:W1:Y:S01]  /*6d10*/  SYNCS.PHASECHK.TRANS64.TRYWAIT P0, [R7+URZ], R4 ;  /* 0x00000004070075a7 */ /* 0x000e62000800017f */
[----:B------:R-:W-:-:S05]  /*6d20*/  VIADD R0, R0, 0x1 ;  /* 0x0000000100007836 */ /* 0x000fca0000000000 */
[----:B------:R-:W-:-:S04]  /*6d30*/  ISETP.NE.AND P1, PT, R0, 0x2d, PT ;  /* 0x0000002d0000780c */ /* 0x000fc80003f25270 */
[----:B------:R-:W-:Y:S02]  /*6d40*/  SEL R2, RZ, 0x1, P1 ;  /* 0x00000001ff027807 */ /* 0x000fe40000800000 */
[----:B------:R-:W-:Y:S02]  /*6d50*/  SEL R0, R0, RZ, P1 ;  /* 0x000000ff00007207 */ /* 0x000fe40000800000 */
[----:B------:R-:W-:-:S03]  /*6d60*/  LOP3.LUT R9, R9, R2, RZ, 0x3c, !PT ;  /* 0x0000000209097212 */ /* 0x000fc600078e3cff */
[----:B0-----:R-:W-:Y:S01]  /*6d70*/  IMAD R6, R0, 0x8, R5 ;  /* 0x0000000800067824 */ /* 0x001fe200078e0205 */
[----:B------:R-:W-:Y:S01]  /*6d80*/  SHF.L.U32 R3, R9, 0x1f, RZ ;  /* 0x0000001f09037819 */ /* 0x000fe200000006ff */
[----:B-1----:R-:W-:Y:S06]  /*6d90*/  @!P0 BRA `(.L_x_157) ;  /* 0x0000001800b48947 */ /* 0x002fec0003800000 */
.L_x_211:
        /* <DEDUP_REMOVED lines=9> */
.L_x_212:
        /* <DEDUP_REMOVED lines=9> */
.L_x_213:
        /* <DEDUP_REMOVED lines=9> */
.L_x_214:
        /* <DEDUP_REMOVED lines=9> */
.L_x_215:
        /* <DEDUP_REMOVED lines=9> */
.L_x_216:
        /* <DEDUP_REMOVED lines=9> */
.L_x_217:
        /* <DEDUP_REMOVED lines=9> */
.L_x_218:
        /* <DEDUP_REMOVED lines=9> */
.L_x_219:
        /* <DEDUP_REMOVED lines=9> */
.L_x_220:
        /* <DEDUP_REMOVED lines=9> */
.L_x_221:
        /* <DEDUP_REMOVED lines=9> */
.L_x_222:
        /* <DEDUP_REMOVED lines=9> */
.L_x_223:
        /* <DEDUP_REMOVED lines=9> */
.L_x_224:
        /* <DEDUP_REMOVED lines=9> */
.L_x_225:
        /* <DEDUP_REMOVED lines=9> */
.L_x_226:
        /* <DEDUP_REMOVED lines=9> */
.L_x_227:
        /* <DEDUP_REMOVED lines=9> */
.L_x_228:
        /* <DEDUP_REMOVED lines=9> */
.L_x_229:
        /* <DEDUP_REMOVED lines=9> */
.L_x_230:
        /* <DEDUP_REMOVED lines=9> */
.L_x_231:
        /* <DEDUP_REMOVED lines=9> */
.L_x_232:
        /* <DEDUP_REMOVED lines=9> */
.L_x_233:
        /* <DEDUP_REMOVED lines=9> */
.L_x_234:
        /* <DEDUP_REMOVED lines=9> */
.L_x_235:
        /* <DEDUP_REMOVED lines=9> */
.L_x_236:
        /* <DEDUP_REMOVED lines=9> */
.L_x_237:
        /* <DEDUP_REMOVED lines=9> */
.L_x_238:
        /* <DEDUP_REMOVED lines=9> */
.L_x_239:
        /* <DEDUP_REMOVED lines=9> */
.L_x_240:
        /* <DEDUP_REMOVED lines=9> */
.L_x_241:
        /* <DEDUP_REMOVED lines=9> */
.L_x_242:
        /* <DEDUP_REMOVED lines=9> */
.L_x_243:
        /* <DEDUP_REMOVED lines=9> */
.L_x_244:
        /* <DEDUP_REMOVED lines=9> */
.L_x_245:
        /* <DEDUP_REMOVED lines=9> */
.L_x_246:
        /* <DEDUP_REMOVED lines=9> */
.L_x_247:
        /* <DEDUP_REMOVED lines=9> */
.L_x_248:
        /* <DEDUP_REMOVED lines=9> */
.L_x_249:
        /* <DEDUP_REMOVED lines=9> */
.L_x_250:
        /* <DEDUP_REMOVED lines=9> */
.L_x_251:
[----:B------:R-:W1:Y:S01]  /*8420*/  SYNCS.PHASECHK.TRANS64.TRYWAIT P0, [R6+URZ], R3 ;  /* 0x00000003060075a7 */ /* 0x000e62000800017f */
[----:B------:R-:W-:-:S05]  /*8430*/  VIADD R0, R0, 0x1 ;  /* 0x0000000100007836 */ /* 0x000fca0000000000 */
[----:B------:R-:W-:-:S04]  /*8440*/  ISETP.NE.AND P1, PT, R0, 0x2d, PT ;  /* 0x0000002d0000780c */ /* 0x000fc80003f25270 */
[----:B------:R-:W-:Y:S02]  /*8450*/  SEL R2, RZ, 0x1, P1 ;  /* 0x00000001ff027807 */ /* 0x000fe40000800000 */
[----:B------:R-:W-:Y:S02]  /*8460*/  SEL R0, R0, RZ, P1 ;  /* 0x000000ff00007207 */ /* 0x000fe40000800000 */
[----:B------:R-:W-:Y:S01]  /*8470*/  LOP3.LUT R2, R9, R2, RZ, 0x3c, !PT ;  /* 0x0000000209027212 */ /* 0x000fe200078e3cff */
[----:B-1----:R-:W-:Y:S06]  /*8480*/  @!P0 BRA `(.L_x_198) ;  /* 0x00000010002c8947 */ /* 0x002fec0003800000 */
.L_x_252:
[----:B------:R-:W-:Y:S01]  /*8490*/  IMAD R5, R0, 0x8, R5 ;  /* 0x0000000800057824 */ /* 0x000fe200078e0205 */
[----:B------:R-:W-:-:S07]  /*84a0*/  SHF.L.U32 R0, R2, 0x1f, RZ ;  /* 0x0000001f02007819 */ /* 0x000fce00000006ff */
.L_x_199:
[----:B--2---:R2:W3:Y:S02]  /*84b0*/  SYNCS.PHASECHK.TRANS64.TRYWAIT P0, [R5+URZ], R0 ;  /* 0x00000000050075a7 */ /* 0x0044e4000800017f */
[----:B---3--:R-:W-:Y:S05]  /*84c0*/  @!P0 NANOSLEEP.SYNCS 0x989680 ;  /* 0x009896800000895d */ /* 0x008fea0003900000 */
[----:B------:R-:W3:Y:S02]  /*84d0*/  @!P0 SYNCS.PHASECHK.TRANS64 P0, [R5+URZ], R0 ;  /* 0x00000000050085a7 */ /* 0x000ee4000800007f */
[----:B---3--:R-:W-:Y:S05]  /*84e0*/  @!P0 BRA `(.L_x_199) ;  /* 0xfffffffc00f08947 */ /* 0x008fea000383ffff */
.L_x_153:
[----:B------:R-:W-:Y:S05]  /*84f0*/  BSYNC B0 ;  /* 0x0000000000007941 */ /* 0x000fea0003800000 */
.L_x_152:
[----:B------:R-:W-:Y:S05]  /*8500*/  EXIT ;  /* 0x000000000000794d */ /* 0x000fea0003800000 */
.L_x_20:
[----:B0-----:R-:W-:-:S04]  /*8510*/  IMAD.U32 R3, RZ, RZ, UR44 ;  /* 0x0000002cff037e24 */ /* 0x001fc8000f8e00ff */
[----:B------:R0:W1:Y:S03]  /*8520*/  SYNCS.PHASECHK.TRANS64.TRYWAIT P0, [R3+URZ+-0x8], R0 ;  /* 0xfffff800030075a7 */ /* 0x000066000800017f */
[----:B-1----:R-:W-:Y:S05]  /*8530*/  @!P0 NANOSLEEP.SYNCS 0x989680 ;  /* 0x009896800000895d */ /* 0x002fea0003900000 */
[----:B------:R-:W1:Y:S02]  /*8540*/  @!P0 SYNCS.PHASECHK.TRANS64 P0, [R3+URZ+-0x8], R0 ;  /* 0xfffff800030085a7 */ /* 0x000e64000800007f */
[----:B-1----:R-:W-:Y:S05]  /*8550*/  @!P0 BRA `(.L_x_20) ;  /* 0xfffffffc00ec8947 */ /* 0x002fea000383ffff */
[----:B------:R-:W-:Y:S05]  /*8560*/  BRA `(.L_x_200) ;  /* 0xffffff98000c7947 */ /* 0x000fea000383ffff */
.L_x_25:
[----:B-1----:R1:W2:Y:S02]  /*8570*/  SYNCS.PHASECHK.TRANS64.TRYWAIT P1, [R3+URZ], R0 ;  /* 0x00000000030075a7 */ /* 0x0022a4000802017f */
[----:B--2---:R-:W-:Y:S05]  /*8580*/  @!P1 NANOSLEEP.SYNCS 0x989680 ;  /* 0x009896800000995d */ /* 0x004fea0003900000 */
[----:B------:R-:W2:Y:S02]  /*8590*/  @!P1 SYNCS.PHASECHK.TRANS64 P1, [R3+URZ], R0 ;  /* 0x00000000030095a7 */ /* 0x000ea4000802007f */
[----:B--2---:R-:W-:Y:S05]  /*85a0*/  @!P1 BRA `(.L_x_25) ;  /* 0xfffffffc00f09947 */ /* 0x004fea000383ffff */
[----:B------:R-:W-:Y:S05]  /*85b0*/  BRA `(.L_x_24) ;  /* 0xffffff9800787947 */ /* 0x000fea000383ffff */
.L_x_30:
[----:B-1----:R-:W-:-:S04]  /*85c0*/  IMAD.U32 R5, RZ, RZ, UR4 ;  /* 0x00000004ff057e24 */ /* 0x002fc8000f8e00ff */
[----:B------:R1:W2:Y:S03]  /*85d0*/  SYNCS.PHASECHK.TRANS64.TRYWAIT P1, [R5+URZ], R4 ;  /* 0x00000004050075a7 */ /* 0x0002a6000802017f */
[----:B--2---:R-:W-:Y:S05]  /*85e0*/  @!P1 NANOSLEEP.SYNCS 0x989680 ;  /* 0x009896800000995d */ /* 0x004fea0003900000 */
[----:B------:R-:W2:Y:S02]  /*85f0*/  @!P1 SYNCS.PHASECHK.TRANS64 P1, [R5+URZ], R4 ;  /* 0x00000004050095a7 */ /* 0x000ea4000802007f */
[----:B--2---:R-:W-:Y:S05]  /*8600*/  @!P1 BRA `(.L_x_30) ;  /* 0xfffffffc00ec9947 */ /* 0x004fea000383ffff */
[----:B------:R-:W-:Y:S05]  /*8610*/  BRA `(.L_x_29) ;  /* 0xffffff9800d47947 */ /* 0x000fea000383ffff */
.L_x_38:
[----:B0-----:R-:W-:-:S04]  /*8620*/  IMAD.U32 R3, RZ, RZ, UR44 ;  /* 0x0000002cff037e24 */ /* 0x001fc8000f8e00ff */
[----:B------:R0:W1:Y:S03]  /*8630*/  SYNCS.PHASECHK.TRANS64.TRYWAIT P0, [R3+URZ+0x8], R0 ;  /* 0x00000800030075a7 */ /* 0x000066000800017f */
[----:B-1----:R-:W-:Y:S05]  /*8640*/  @!P0 NANOSLEEP.SYNCS 0x989680 ;  /* 0x009896800000895d */ /* 0x002fea0003900000 */
[----:B------:R-:W1:Y:S02]  /*8650*/  @!P0 SYNCS.PHASECHK.TRANS64 P0, [R3+URZ+0x8], R0 ;  /* 0x00000800030085a7 */ /* 0x000e64000800007f */
[----:B-1----:R-:W-:Y:S05]  /*8660*/  @!P0 BRA `(.L_x_38) ;  /* 0xfffffffc00ec8947 */ /* 0x002fea000383ffff */
[----:B------:R-:W-:Y:S05]  /*8670*/  BRA `(.L_x_201) ;  /* 0xffffff9c00cc7947 */ /* 0x000fea000383ffff */
.L_x_139:
[----:B------:R-:W-:Y:S01]  /*8680*/  BSSY B1, `(.L_x_202) ;  /* 0x0000006000017945 */ /* 0x000fe20003800000 */
[----:B------:R-:W-:-:S07]  /*8690*/  IMAD.MOV.U32 R15, RZ, RZ, -0x1 ;  /* 0xffffffffff0f7424 */ /* 0x000fce00078e00ff */
[----:B-----5:R-:W-:Y:S05]  /*86a0*/  WARPSYNC.COLLECTIVE R15, `(.L_x_203) ;  /* 0x000000000f0c7348 */ /* 0x020fea0003c00000 */
[----:B------:R-:W-:Y:S02]  /*86b0*/  ELECT P6, UR62, PT ;  /* 0x00000000003e782f */ /* 0x000fe400038c0000 */
[----:B------:R-:W-:Y:S01]  /*86c0*/  MOV R14, UR62 ;  /* 0x0000003e000e7c02 */ /* 0x000fe20008000f00 */
[----:B-----5:R-:W-:Y:S10]  /*86d0*/  ENDCOLLECTIVE ;  /* 0x000000000000791b */ /* 0x020ff40003800000 */
.L_x_203:
[----:B------:R-:W-:Y:S05]  /*86e0*/  BSYNC B1 ;  /* 0x0000000000017941 */ /* 0x000fea0003800000 */
.L_x_202:
[----:B------:R-:W-:Y:S05]  /*86f0*/  BRA `(.L_x_204) ;  /* 0xffffffd800307947 */ /* 0x000fea000383ffff */
.L_x_142:
[----:B0-----:R0:W1:Y:S02]  /*8700*/  SYNCS.PHASECHK.TRANS64.TRYWAIT P1, [R12+URZ+0x168], R5 ;  /* 0x000168050c0075a7 */ /* 0x001064000802017f */
[----:B-1----:R-:W-:Y:S05]  /*8710*/  @!P1 NANOSLEEP.SYNCS 0x989680 ;  /* 0x009896800000995d */ /* 0x002fea0003900000 */
[----:B------:R-:W1:Y:S02]  /*8720*/  @!P1 SYNCS.PHASECHK.TRANS64 P1, [R12+URZ+0x168], R5 ;  /* 0x000168050c0095a7 */ /* 0x000e64000802007f */
[----:B-1----:R-:W-:Y:S05]  /*8730*/  @!P1 BRA `(.L_x_142) ;  /* 0xfffffffc00f09947 */ /* 0x002fea000383ffff */
[----:B------:R-:W-:Y:S05]  /*8740*/  BRA `(.L_x_205) ;  /* 0xffffffd800687947 */ /* 0x000fea000383ffff */
.L_x_151:
[----:B------:R-:W-:Y:S01]  /*8750*/  BSSY B0, `(.L_x_206) ;  /* 0x0000006000007945 */ /* 0x000fe20003800000 */
[----:B------:R-:W-:-:S07]  /*8760*/  IMAD.MOV.U32 R15, RZ, RZ, -0x1 ;  /* 0xffffffffff0f7424 */ /* 0x000fce00078e00ff */
[----:B-----5:R-:W-:Y:S05]  /*8770*/  WARPSYNC.COLLECTIVE R15, `(.L_x_207) ;  /* 0x000000000f0c7348 */ /* 0x020fea0003c00000 */
[----:B------:R-:W-:Y:S02]  /*8780*/  ELECT P6, UR62, PT ;  /* 0x00000000003e782f */ /* 0x000fe400038c0000 */
[----:B------:R-:W-:Y:S01]  /*8790*/  MOV R14, UR62 ;  /* 0x0000003e000e7c02 */ /* 0x000fe20008000f00 */
[----:B-----5:R-:W-:Y:S10]  /*87a0*/  ENDCOLLECTIVE ;  /* 0x000000000000791b */ /* 0x020ff40003800000 */
.L_x_207:
[----:B------:R-:W-:Y:S05]  /*87b0*/  BSYNC B0 ;  /* 0x0000000000007941 */ /* 0x000fea0003800000 */
.L_x_206:
[----:B------:R-:W-:Y:S05]  /*87c0*/  BRA `(.L_x_208) ;  /* 0xffffffe000d87947 */ /* 0x000fea000383ffff */
.L_x_155:
[----:B0-----:R0:W1:Y:S02]  /*87d0*/  SYNCS.PHASECHK.TRANS64.TRYWAIT P0, [R7+URZ], R2 ;  /* 0x00000002070075a7 */ /* 0x001064000800017f */
[----:B-1----:R-:W-:Y:S05]  /*87e0*/  @!P0 NANOSLEEP.SYNCS 0x989680 ;  /* 0x009896800000895d */ /* 0x002fea0003900000 */
[----:B------:R-:W1:Y:S02]  /*87f0*/  @!P0 SYNCS.PHASECHK.TRANS64 P0, [R7+URZ], R2 ;  /* 0x00000002070085a7 */ /* 0x000e64000800007f */
[----:B-1----:R-:W-:Y:S05]  /*8800*/  @!P0 BRA `(.L_x_155) ;  /* 0xfffffffc00f08947 */ /* 0x002fea000383ffff */
[----:B------:R-:W-:Y:S05]  /*8810*/  BRA `(.L_x_209) ;  /* 0xffffffe400187947 */ /* 0x000fea000383ffff */
.L_x_156:
[----:B0-----:R0:W1:Y:S02]  /*8820*/  SYNCS.PHASECHK.TRANS64.TRYWAIT P0, [R6+URZ], R3 ;  /* 0x00000003060075a7 */ /* 0x001064000800017f */
[----:B-1----:R-:W-:Y:S05]  /*8830*/  @!P0 NANOSLEEP.SYNCS 0x989680 ;  /* 0x009896800000895d */ /* 0x002fea0003900000 */
[----:B------:R-:W1:Y:S02]  /*8840*/  @!P0 SYNCS.PHASECHK.TRANS64 P0, [R6+URZ], R3 ;  /* 0x00000003060085a7 */ /* 0x000e64000800007f */
[----:B-1----:R-:W-:Y:S05]  /*8850*/  @!P0 BRA `(.L_x_156) ;  /* 0xfffffffc00f08947 */ /* 0x002fea000383ffff */
[----:B------:R-:W-:Y:S05]  /*8860*/  BRA `(.L_x_210) ;  /* 0xffffffe400287947 */ /* 0x000fea000383ffff */
.L_x_157:
[----:B0-----:R0:W1:Y:S02]  /*8870*/  SYNCS.PHASECHK.TRANS64.TRYWAIT P0, [R7+URZ], R4 ;  /* 0x00000004070075a7 */ /* 0x001064000800017f */
[----:B-1----:R-:W-:Y:S05]  /*8880*/  @!P0 NANOSLEEP.SYNCS 0x989680 ;  /* 0x009896800000895d */ /* 0x002fea0003900000 */
[----:B------:R-:W1:Y:S02]  /*8890*/  @!P0 SYNCS.PHASECHK.TRANS64 P0, [R7+URZ], R4 ;  /* 0x00000004070085a7 */ /* 0x000e64000800007f */
[----:B-1----:R-:W-:Y:S05]  /*88a0*/  @!P0 BRA `(.L_x_157) ;  /* 0xfffffffc00f08947 */ /* 0x002fea000383ffff */
[----:B------:R-:W-:Y:S05]  /*88b0*/  BRA `(.L_x_211) ;  /* 0xffffffe400387947 */ /* 0x000fea000383ffff */
.L_x_158:
[----:B0-----:R0:W1:Y:S02]  /*88c0*/  SYNCS.PHASECHK.TRANS64.TRYWAIT P0, [R6+URZ], R3 ;  /* 0x00000003060075a7 */ /* 0x001064000800017f */
[----:B-1----:R-:W-:Y:S05]  /*88d0*/  @!P0 NANOSLEEP.SYNCS 0x989680 ;  /* 0x009896800000895d */ /* 0x002fea0003900000 */
[----:B------:R-:W1:Y:S02]  /*88e0*/  @!P0 SYNCS.PHASECHK.TRANS64 P0, [R6+URZ], R3 ;  /* 0x00000003060085a7 */ /* 0x000e64000800007f */
[----:B-1----:R-:W-:Y:S05]  /*88f0*/  @!P0 BRA `(.L_x_158) ;  /* 0xfffffffc00f08947 */ /* 0x002fea000383ffff */
[----:B------:R-:W-:Y:S05]  /*8900*/  BRA `(.L_x_212) ;  /* 0xffffffe400487947 */ /* 0x000fea000383ffff */
.L_x_159:
[----:B0-----:R0:W1:Y:S02]  /*8910*/  SYNCS.PHASECHK.TRANS64.TRYWAIT P0, [R7+URZ], R4 ;  /* 0x00000004070075a7 */ /* 0x001064000800017f */
[----:B-1----:R-:W-:Y:S05]  /*8920*/  @!P0 NANOSLEEP.SYNCS 0x989680 ;  /* 0x009896800000895d */ /* 0x002fea0003900000 */
[----:B------:R-:W1:Y:S02]  /*8930*/  @!P0 SYNCS.PHASECHK.TRANS64 P0, [R7+URZ], R4 ;  /* 0x00000004070085a7 */ /* 0x000e64000800007f */
[----:B-1----:R-:W-:Y:S05]  /*8940*/  @!P0 BRA `(.L_x_159) ;  /* 0xfffffffc00f08947 */ /* 0x002fea000383ffff */
[----:B------:R-:W-:Y:S05]  /*8950*/  BRA `(.L_x_213) ;  /* 0xffffffe400587947 */ /* 0x000fea000383ffff */
.L_x_160:
[----:B0-----:R0:W1:Y:S02]  /*8960*/  SYNCS.PHASECHK.TRANS64.TRYWAIT P0, [R6+URZ], R3 ;  /* 0x00000003060075a7 */ /* 0x001064000800017f */
[----:B-1----:R-:W-:Y:S05]  /*8970*/  @!P0 NANOSLEEP.SYNCS 0x989680 ;  /* 0x009896800000895d */ /* 0x002fea0003900000 */
[----:B------:R-:W1:Y:S02]  /*8980*/  @!P0 SYNCS.PHASECHK.TRANS64 P0, [R6+URZ], R3 ;  /* 0x00000003060085a7 */ /* 0x000e64000800007f */
[----:B-1----:R-:W-:Y:S05]  /*8990*/  @!P0 BRA `(.L_x_160) ;  /* 0xfffffffc00f08947 */ /* 0x002fea000383ffff */
[----:B------:R-:W-:Y:S05]  /*89a0*/  BRA `(.L_x_214) ;  /* 0xffffffe400687947 */ /* 0x000fea000383ffff */
.L_x_161:
[----:B0-----:R0:W1:Y:S02]  /*89b0*/  SYNCS.PHASECHK.TRANS64.TRYWAIT P0, [R7+URZ], R4 ;  /* 0x00000004070075a7 */ /* 0x001064000800017f */
[----:B-1----:R-:W-:Y:S05]  /*89c0*/  @!P0 NANOSLEEP.SYNCS 0x989680 ;  /* 0x009896800000895d */ /* 0x002fea0003900000 */
[----:B------:R-:W1:Y:S02]  /*89d0*/  @!P0 SYNCS.PHASECHK.TRANS64 P0, [R7+URZ], R4 ;  /* 0x00000004070085a7 */ /* 0x000e64000800007f */
[----:B-1----:R-:W-:Y:S05]  /*89e0*/  @!P0 BRA `(.L_x_161) ;  /* 0xfffffffc00f08947 */ /* 0x002fea000383ffff */
[----:B------:R-:W-:Y:S05]  /*89f0*/  BRA `(.L_x_215) ;  /* 0xffffffe400787947 */ /* 0x000fea000383ffff */
.L_x_162:
[----:B0-----:R0:W1:Y:S02]  /*8a00*/  SYNCS.PHASECHK.TRANS64.TRYWAIT P0, [R6+URZ], R3 ;  /* 0x00000003060075a7 */ /* 0x001064000800017f */
[----:B-1----:R-:W-:Y:S05]  /*8a10*/  @!P0 NANOSLEEP.SYNCS 0x989680 ;  /* 0x009896800000895d */ /* 0x002fea0003900000 */
[----:B------:R-:W1:Y:S02]  /*8a20*/  @!P0 SYNCS.PHASECHK.TRANS64 P0, [R6+URZ], R3 ;  /* 0x00000003060085a7 */ /* 0x000e64000800007f */
[----:B-1----:R-:W-:Y:S05]  /*8a30*/  @!P0 BRA `(.L_x_162) ;  /* 0xfffffffc00f08947 */ /* 0x002fea000383ffff */
[----:B------:R-:W-:Y:S05]  /*8a40*/  BRA `(.L_x_216) ;  /* 0xffffffe400887947 */ /* 0x000fea000383ffff */
.L_x_163:
[----:B0-----:R0:W1:Y:S02]  /*8a50*/  SYNCS.PHASECHK.TRANS64.TRYWAIT P0, [R7+URZ], R4 ;  /* 0x00000004070075a7 */ /* 0x001064000800017f */
[----:B-1----:R-:W-:Y:S05]  /*8a60*/  @!P0 NANOSLEEP.SYNCS 0x989680 ;  /* 0x009896800000895d */ /* 0x002fea0003900000 */
[----:B------:R-:W1:Y:S02]  /*8a70*/  @!P0 SYNCS.PHASECHK.TRANS64 P0, [R7+URZ], R4 ;  /* 0x00000004070085a7 */ /* 0x000e64000800007f */
[----:B-1----:R-:W-:Y:S05]  /*8a80*/  @!P0 BRA `(.L_x_163) ;  /* 0xfffffffc00f08947 */ /* 0x002fea000383ffff */
[----:B------:R-:W-:Y:S05]  /*8a90*/  BRA `(.L_x_217) ;  /* 0xffffffe400987947 */ /* 0x000fea000383ffff */
.L_x_164:
[----:B0-----:R0:W1:Y:S02]  /*8aa0*/  SYNCS.PHASECHK.TRANS64.TRYWAIT P0, [R6+URZ], R3 ;  /* 0x00000003060075a7 */ /* 0x001064000800017f */
[----:B-1----:R-:W-:Y:S05]  /*8ab0*/  @!P0 NANOSLEEP.SYNCS 0x989680 ;  /* 0x009896800000895d */ /* 0x002fea0003900000 */
[----:B------:R-:W1:Y:S02]  /*8ac0*/  @!P0 SYNCS.PHASECHK.TRANS64 P0, [R6+URZ], R3 ;  /* 0x00000003060085a7 */ /* 0x000e64000800007f */
[----:B-1----:R-:W-:Y:S05]  /*8ad0*/  @!P0 BRA `(.L_x_164) ;  /* 0xfffffffc00f08947 */ /* 0x002fea000383ffff */
[----:B------:R-:W-:Y:S05]  /*8ae0*/  BRA `(.L_x_218) ;  /* 0xffffffe400a87947 */ /* 0x000fea000383ffff */
.L_x_165:
[----:B0-----:R0:W1:Y:S02]  /*8af0*/  SYNCS.PHASECHK.TRANS64.TRYWAIT P0, [R7+URZ], R4 ;  /* 0x00000004070075a7 */ /* 0x001064000800017f */
[----:B-1----:R-:W-:Y:S05]  /*8b00*/  @!P0 NANOSLEEP.SYNCS 0x989680 ;  /* 0x009896800000895d */ /* 0x002fea0003900000 */
[----:B------:R-:W1:Y:S02]  /*8b10*/  @!P0 SYNCS.PHASECHK.TRANS64 P0, [R7+URZ], R4 ;  /* 0x00000004070085a7 */ /* 0x000e64000800007f */
[----:B-1----:R-:W-:Y:S05]  /*8b20*/  @!P0 BRA `(.L_x_165) ;  /* 0xfffffffc00f08947 */ /* 0x002fea000383ffff */
[----:B------:R-:W-:Y:S05]  /*8b30*/  BRA `(.L_x_219) ;  /* 0xffffffe400b87947 */ /* 0x000fea000383ffff */
.L_x_166:
[----:B0-----:R0:W1:Y:S02]  /*8b40*/  SYNCS.PHASECHK.TRANS64.TRYWAIT P0, [R6+URZ], R3 ;  /* 0x00000003060075a7 */ /* 0x001064000800017f */
[----:B-1----:R-:W-:Y:S05]  /*8b50*/  @!P0 NANOSLEEP.SYNCS 0x989680 ;  /* 0x009896800000895d */ /* 0x002fea0003900000 */
[----:B------:R-:W1:Y:S02]  /*8b60*/  @!P0 SYNCS.PHASECHK.TRANS64 P0, [R6+URZ], R3 ;  /* 0x00000003060085a7 */ /* 0x000e64000800007f */
[----:B-1----:R-:W-:Y:S05]  /*8b70*/  @!P0 BRA `(.L_x_166) ;  /* 0xfffffffc00f08947 */ /* 0x002fea000383ffff */
[----:B------:R-:W-:Y:S05]  /*8b80*/  BRA `(.L_x_220) ;  /* 0xffffffe400c87947 */ /* 0x000fea000383ffff */
.L_x_167:
[----:B0-----:R0:W1:Y:S02]  /*8b90*/  SYNCS.PHASECHK.TRANS64.TRYWAIT P0, [R7+URZ], R4 ;  /* 0x00000004070075a7 */ /* 0x001064000800017f */
[----:B-1----:R-:W-:Y:S05]  /*8ba0*/  @!P0 NANOSLEEP.SYNCS 0x989680 ;  /* 0x009896800000895d */ /* 0x002fea0003900000 */
[----:B------:R-:W1:Y:S02]  /*8bb0*/  @!P0 SYNCS.PHASECHK.TRANS64 P0, [R7+URZ], R4 ;  /* 0x00000004070085a7 */ /* 0x000e64000800007f */
[----:B-1----:R-:W-:Y:S05]  /*8bc0*/  @!P0 BRA `(.L_x_167) ;  /* 0xfffffffc00f08947 */ /* 0x002fea000383ffff */
[----:B------:R-:W-:Y:S05]  /*8bd0*/  BRA `(.L_x_221) ;  /* 0xffffffe400d87947 */ /* 0x000fea000383ffff */
.L_x_168:
[----:B0-----:R0:W1:Y:S02]  /*8be0*/  SYNCS.PHASECHK.TRANS64.TRYWAIT P0, [R6+URZ], R3 ;  /* 0x00000003060075a7 */ /* 0x001064000800017f */
[----:B-1----:R-:W-:Y:S05]  /*8bf0*/  @!P0 NANOSLEEP.SYNCS 0x989680 ;  /* 0x009896800000895d */ /* 0x002fea0003900000 */
[----:B------:R-:W1:Y:S02]  /*8c00*/  @!P0 SYNCS.PHASECHK.TRANS64 P0, [R6+URZ], R3 ;  /* 0x00000003060085a7 */ /* 0x000e64000800007f */
[----:B-1----:R-:W-:Y:S05]  /*8c10*/  @!P0 BRA `(.L_x_168) ;  /* 0xfffffffc00f08947 */ /* 0x002fea000383ffff */
[----:B------:R-:W-:Y:S05]  /*8c20*/  BRA `(.L_x_222) ;  /* 0xffffffe400e87947 */ /* 0x000fea000383ffff */
.L_x_169:
[----:B0-----:R0:W1:Y:S02]  /*8c30*/  SYNCS.PHASECHK.TRANS64.TRYWAIT P0, [R7+URZ], R4 ;  /* 0x00000004070075a7 */ /* 0x001064000800017f */
[----:B-1----:R-:W-:Y:S05]  /*8c40*/  @!P0 NANOSLEEP.SYNCS 0x989680 ;  /* 0x009896800000895d */ /* 0x002fea0003900000 */
[----:B------:R-:W1:Y:S02]  /*8c50*/  @!P0 SYNCS.PHASECHK.TRANS64 P0, [R7+URZ], R4 ;  /* 0x00000004070085a7 */ /* 0x000e64000800007f */
[----:B-1----:R-:W-:Y:S05]  /*8c60*/  @!P0 BRA `(.L_x_169) ;  /* 0xfffffffc00f08947 */ /* 0x002fea000383ffff */
[----:B------:R-:W-:Y:S05]  /*8c70*/  BRA `(.L_x_223) ;  /* 0xffffffe400f87947 */ /* 0x000fea000383ffff */
.L_x_170:
[----:B0-----:R0:W1:Y:S02]  /*8c80*/  SYNCS.PHASECHK.TRANS64.TRYWAIT P0, [R6+URZ], R3 ;  /* 0x00000003060075a7 */ /* 0x001064000800017f */
[----:B-1----:R-:W-:Y:S05]  /*8c90*/  @!P0 NANOSLEEP.SYNCS 0x989680 ;  /* 0x009896800000895d */ /* 0x002fea0003900000 */
[----:B------:R-:W1:Y:S02]  /*8ca0*/  @!P0 SYNCS.PHASECHK.TRANS64 P0, [R6+URZ], R3 ;  /* 0x00000003060085a7 */ /* 0x000e64000800007f */
[----:B-1----:R-:W-:Y:S05]  /*8cb0*/  @!P0 BRA `(.L_x_170) ;  /* 0xfffffffc00f08947 */ /* 0x002fea000383ffff */
[----:B------:R-:W-:Y:S05]  /*8cc0*/  BRA `(.L_x_224) ;  /* 0xffffffe800087947 */ /* 0x000fea000383ffff */
.L_x_171:
[----:B0-----:R0:W1:Y:S02]  /*8cd0*/  SYNCS.PHASECHK.TRANS64.TRYWAIT P0, [R7+URZ], R4 ;  /* 0x00000004070075a7 */ /* 0x001064000800017f */
[----:B-1----:R-:W-:Y:S05]  /*8ce0*/  @!P0 NANOSLEEP.SYNCS 0x989680 ;  /* 0x009896800000895d */ /* 0x002fea0003900000 */
[----:B------:R-:W1:Y:S02]  /*8cf0*/  @!P0 SYNCS.PHASECHK.TRANS64 P0, [R7+URZ], R4 ;  /* 0x00000004070085a7 */ /* 0x000e64000800007f */
[----:B-1----:R-:W-:Y:S05]  /*8d00*/  @!P0 BRA `(.L_x_171) ;  /* 0xfffffffc00f08947 */ /* 0x002fea000383ffff */
[----:B------:R-:W-:Y:S05]  /*8d10*/  BRA `(.L_x_225) ;  /* 0xffffffe800187947 */ /* 0x000fea000383ffff */
.L_x_172:
[----:B0-----:R0:W1:Y:S02]  /*8d20*/  SYNCS.PHASECHK.TRANS64.TRYWAIT P0, [R6+URZ], R3 ;  /* 0x00000003060075a7 */ /* 0x001064000800017f */
[----:B-1----:R-:W-:Y:S05]  /*8d30*/  @!P0 NANOSLEEP.SYNCS 0x989680 ;  /* 0x009896800000895d */ /* 0x002fea0003900000 */
[----:B------:R-:W1:Y:S02]  /*8d40*/  @!P0 SYNCS.PHASECHK.TRANS64 P0, [R6+URZ], R3 ;  /* 0x00000003060085a7 */ /* 0x000e64000800007f */
[----:B-1----:R-:W-:Y:S05]  /*8d50*/  @!P0 BRA `(.L_x_172) ;  /* 0xfffffffc00f08947 */ /* 0x002fea000383ffff */
[----:B------:R-:W-:Y:S05]  /*8d60*/  BRA `(.L_x_226) ;  /* 0xffffffe800287947 */ /* 0x000fea000383ffff */
.L_x_173:
[----:B0-----:R0:W1:Y:S02]  /*8d70*/  SYNCS.PHASECHK.TRANS64.TRYWAIT P0, [R7+URZ], R4 ;  /* 0x00000004070075a7 */ /* 0x001064000800017f */
[----:B-1----:R-:W-:Y:S05]  /*8d80*/  @!P0 NANOSLEEP.SYNCS 0x989680 ;  /* 0x009896800000895d */ /* 0x002fea0003900000 */
[----:B------:R-:W1:Y:S02]  /*8d90*/  @!P0 SYNCS.PHASECHK.TRANS64 P0, [R7+URZ], R4 ;  /* 0x00000004070085a7 */ /* 0x000e64000800007f */
[----:B-1----:R-:W-:Y:S05]  /*8da0*/  @!P0 BRA `(.L_x_173) ;  /* 0xfffffffc00f08947 */ /* 0x002fea000383ffff */
[----:B------:R-:W-:Y:S05]  /*8db0*/  BRA `(.L_x_227) ;  /* 0xffffffe800387947 */ /* 0x000fea000383ffff */
.L_x_174:
[----:B0-----:R0:W1:Y:S02]  /*8dc0*/  SYNCS.PHASECHK.TRANS64.TRYWAIT P0, [R6+URZ], R3 ;  /* 0x00000003060075a7 */ /* 0x001064000800017f */
[----:B-1----:R-:W-:Y:S05]  /*8dd0*/  @!P0 NANOSLEEP.SYNCS 0x989680 ;  /* 0x009896800000895d */ /* 0x002fea0003900000 */
[----:B------:R-:W1:Y:S02]  /*8de0*/  @!P0 SYNCS.PHASECHK.TRANS64 P0, [R6+URZ], R3 ;  /* 0x00000003060085a7 */ /* 0x000e64000800007f */
[----:B-1----:R-:W-:Y:S05]  /*8df0*/  @!P0 BRA `(.L_x_174) ;  /* 0xfffffffc00f08947 */ /* 0x002fea000383ffff */
[----:B------:R-:W-:Y:S05]  /*8e00*/  BRA `(.L_x_228) ;  /* 0xffffffe800487947 */ /* 0x000fea000383ffff */
.L_x_175:
[----:B0-----:R0:W1:Y:S02]  /*8e10*/  SYNCS.PHASECHK.TRANS64.TRYWAIT P0, [R7+URZ], R4 ;  /* 0x00000004070075a7 */ /* 0x001064000800017f */
[----:B-1----:R-:W-:Y:S05]  /*8e20*/  @!P0 NANOSLEEP.SYNCS 0x989680 ;  /* 0x009896800000895d */ /* 0x002fea0003900000 */
[----:B------:R-:W1:Y:S02]  /*8e30*/  @!P0 SYNCS.PHASECHK.TRANS64 P0, [R7+URZ], R4 ;  /* 0x00000004070085a7 */ /* 0x000e64000800007f */
[----:B-1----:R-:W-:Y:S05]  /*8e40*/  @!P0 BRA `(.L_x_175) ;  /* 0xfffffffc00f08947 */ /* 0x002fea000383ffff */
[----:B------:R-:W-:Y:S05]  /*8e50*/  BRA `(.L_x_229) ;  /* 0xffffffe800587947 */ /* 0x000fea000383ffff */
.L_x_176:
[----:B0-----:R0:W1:Y:S02]  /*8e60*/  SYNCS.PHASECHK.TRANS64.TRYWAIT P0, [R6+URZ], R3 ;  /* 0x00000003060075a7 */ /* 0x001064000800017f */
[----:B-1----:R-:W-:Y:S05]  /*8e70*/  @!P0 NANOSLEEP.SYNCS 0x989680 ;  /* 0x009896800000895d */ /* 0x002fea0003900000 */
[----:B------:R-:W1:Y:S02]  /*8e80*/  @!P0 SYNCS.PHASECHK.TRANS64 P0, [R6+URZ], R3 ;  /* 0x00000003060085a7 */ /* 0x000e64000800007f */
[----:B-1----:R-:W-:Y:S05]  /*8e90*/  @!P0 BRA `(.L_x_176) ;  /* 0xfffffffc00f08947 */ /* 0x002fea000383ffff */
[----:B------:R-:W-:Y:S05]  /*8ea0*/  BRA `(.L_x_230) ;  /* 0xffffffe800687947 */ /* 0x000fea000383ffff */
.L_x_177:
[----:B0-----:R0:W1:Y:S02]  /*8eb0*/  SYNCS.PHASECHK.TRANS64.TRYWAIT P0, [R7+URZ], R4 ;  /* 0x00000004070075a7 */ /* 0x001064000800017f */
[----:B-1----:R-:W-:Y:S05]  /*8ec0*/  @!P0 NANOSLEEP.SYNCS 0x989680 ;  /* 0x009896800000895d */ /* 0x002fea0003900000 */
[----:B------:R-:W1:Y:S02]  /*8ed0*/  @!P0 SYNCS.PHASECHK.TRANS64 P0, [R7+URZ], R4 ;  /* 0x00000004070085a7 */ /* 0x000e64000800007f */
[----:B-1----:R-:W-:Y:S05]  /*8ee0*/  @!P0 BRA `(.L_x_177) ;  /* 0xfffffffc00f08947 */ /* 0x002fea000383ffff */
[----:B------:R-:W-:Y:S05]  /*8ef0*/  BRA `(.L_x_231) ;  /* 0xffffffe800787947 */ /* 0x000fea000383ffff */
.L_x_178:
[----:B0-----:R0:W1:Y:S02]  /*8f00*/  SYNCS.PHASECHK.TRANS64.TRYWAIT P0, [R6+URZ], R3 ;  /* 0x00000003060075a7 */ /* 0x001064000800017f */
[----:B-1----:R-:W-:Y:S05]  /*8f10*/  @!P0 NANOSLEEP.SYNCS 0x989680 ;  /* 0x009896800000895d */ /* 0x002fea0003900000 */
[----:B------:R-:W1:Y:S02]  /*8f20*/  @!P0 SYNCS.PHASECHK.TRANS64 P0, [R6+URZ], R3 ;  /* 0x00000003060085a7 */ /* 0x000e64000800007f */
[----:B-1----:R-:W-:Y:S05]  /*8f30*/  @!P0 BRA `(.L_x_178) ;  /* 0xfffffffc00f08947 */ /* 0x002fea000383ffff */
[----:B------:R-:W-:Y:S05]  /*8f40*/  BRA `(.L_x_232) ;  /* 0xffffffe800887947 */ /* 0x000fea000383ffff */
.L_x_179:
[----:B0-----:R0:W1:Y:S02]  /*8f50*/  SYNCS.PHASECHK.TRANS64.TRYWAIT P0, [R7+URZ], R4 ;  /* 0x00000004070075a7 */ /* 0x001064000800017f */
[----:B-1----:R-:W-:Y:S05]  /*8f60*/  @!P0 NANOSLEEP.SYNCS 0x989680 ;  /* 0x009896800000895d */ /* 0x002fea0003900000 */
[----:B------:R-:W1:Y:S02]  /*8f70*/  @!P0 SYNCS.PHASECHK.TRANS64 P0, [R7+URZ], R4 ;  /* 0x00000004070085a7 */ /* 0x000e64000800007f */
[----:B-1----:R-:W-:Y:S05]  /*8f80*/  @!P0 BRA `(.L_x_179) ;  /* 0xfffffffc00f08947 */ /* 0x002fea000383ffff */
[----:B------:R-:W-:Y:S05]  /*8f90*/  BRA `(.L_x_233) ;  /* 0xffffffe800987947 */ /* 0x000fea000383ffff */
.L_x_180:
[----:B0-----:R0:W1:Y:S02]  /*8fa0*/  SYNCS.PHASECHK.TRANS64.TRYWAIT P0, [R6+URZ], R3 ;  /* 0x00000003060075a7 */ /* 0x001064000800017f */
[----:B-1----:R-:W-:Y:S05]  /*8fb0*/  @!P0 NANOSLEEP.SYNCS 0x989680 ;  /* 0x009896800000895d */ /* 0x002fea0003900000 */
[----:B------:R-:W1:Y:S02]  /*8fc0*/  @!P0 SYNCS.PHASECHK.TRANS64 P0, [R6+URZ], R3 ;  /* 0x00000003060085a7 */ /* 0x000e64000800007f */
[----:B-1----:R-:W-:Y:S05]  /*8fd0*/  @!P0 BRA `(.L_x_180) ;  /* 0xfffffffc00f08947 */ /* 0x002fea000383ffff */
[----:B------:R-:W-:Y:S05]  /*8fe0*/  BRA `(.L_x_234) ;  /* 0xffffffe800a87947 */ /* 0x000fea000383ffff */
.L_x_181:
[----:B0-----:R0:W1:Y:S02]  /*8ff0*/  SYNCS.PHASECHK.TRANS64.TRYWAIT P0, [R7+URZ], R4 ;  /* 0x00000004070075a7 */ /* 0x001064000800017f */
[----:B-1----:R-:W-:Y:S05]  /*9000*/  @!P0 NANOSLEEP.SYNCS 0x989680 ;  /* 0x009896800000895d */ /* 0x002fea0003900000 */
[----:B------:R-:W1:Y:S02]  /*9010*/  @!P0 SYNCS.PHASECHK.TRANS64 P0, [R7+URZ], R4 ;  /* 0x00000004070085a7 */ /* 0x000e64000800007f */
[----:B-1----:R-:W-:Y:S05]  /*9020*/  @!P0 BRA `(.L_x_181) ;  /* 0xfffffffc00f08947 */ /* 0x002fea000383ffff */
[----:B------:R-:W-:Y:S05]  /*9030*/  BRA `(.L_x_235) ;  /* 0xffffffe800b87947 */ /* 0x000fea000383ffff */
.L_x_182:
[----:B0-----:R0:W1:Y:S02]  /*9040*/  SYNCS.PHASECHK.TRANS64.TRYWAIT P0, [R6+URZ], R3 ;  /* 0x00000003060075a7 */ /* 0x001064000800017f */
[----:B-1----:R-:W-:Y:S05]  /*9050*/  @!P0 NANOSLEEP.SYNCS 0x989680 ;  /* 0x009896800000895d */ /* 0x002fea0003900000 */
[----:B------:R-:W1:Y:S02]  /*9060*/  @!P0 SYNCS.PHASECHK.TRANS64 P0, [R6+URZ], R3 ;  /* 0x00000003060085a7 */ /* 0x000e64000800007f */
[----:B-1----:R-:W-:Y:S05]  /*9070*/  @!P0 BRA `(.L_x_182) ;  /* 0xfffffffc00f08947 */ /* 0x002fea000383ffff */
[----:B------:R-:W-:Y:S05]  /*9080*/  BRA `(.L_x_236) ;  /* 0xffffffe800c87947 */ /* 0x000fea000383ffff */
.L_x_183:
[----:B0-----:R0:W1:Y:S02]  /*9090*/  SYNCS.PHASECHK.TRANS64.TRYWAIT P0, [R7+URZ], R4 ;  /* 0x00000004070075a7 */ /* 0x001064000800017f */
[----:B-1----:R-:W-:Y:S05]  /*90a0*/  @!P0 NANOSLEEP.SYNCS 0x989680 ;  /* 0x009896800000895d */ /* 0x002fea0003900000 */
[----:B------:R-:W1:Y:S02]  /*90b0*/  @!P0 SYNCS.PHASECHK.TRANS64 P0, [R7+URZ], R4 ;  /* 0x00000004070085a7 */ /* 0x000e64000800007f */
[----:B-1----:R-:W-:Y:S05]  /*90c0*/  @!P0 BRA `(.L_x_183) ;  /* 0xfffffffc00f08947 */ /* 0x002fea000383ffff */
[----:B------:R-:W-:Y:S05]  /*90d0*/  BRA `(.L_x_237) ;  /* 0xffffffe800d87947 */ /* 0x000fea000383ffff */
.L_x_184:
[----:B0-----:R0:W1:Y:S02]  /*90e0*/  SYNCS.PHASECHK.TRANS64.TRYWAIT P0, [R6+URZ], R3 ;  /* 0x00000003060075a7 */ /* 0x001064000800017f */
[----:B-1----:R-:W-:Y:S05]  /*90f0*/  @!P0 NANOSLEEP.SYNCS 0x989680 ;  /* 0x009896800000895d */ /* 0x002fea0003900000 */
[----:B------:R-:W1:Y:S02]  /*9100*/  @!P0 SYNCS.PHASECHK.TRANS64 P0, [R6+URZ], R3 ;  /* 0x00000003060085a7 */ /* 0x000e64000800007f */
[----:B-1----:R-:W-:Y:S05]  /*9110*/  @!P0 BRA `(.L_x_184) ;  /* 0xfffffffc00f08947 */ /* 0x002fea000383ffff */
[----:B------:R-:W-:Y:S05]  /*9120*/  BRA `(.L_x_238) ;  /* 0xffffffe800e87947 */ /* 0x000fea000383ffff */
.L_x_185:
[----:B0-----:R0:W1:Y:S02]  /*9130*/  SYNCS.PHASECHK.TRANS64.TRYWAIT P0, [R7+URZ], R4 ;  /* 0x00000004070075a7 */ /* 0x001064000800017f */
[----:B-1----:R-:W-:Y:S05]  /*9140*/  @!P0 NANOSLEEP.SYNCS 0x989680 ;  /* 0x009896800000895d */ /* 0x002fea0003900000 */
[----:B------:R-:W1:Y:S02]  /*9150*/  @!P0 SYNCS.PHASECHK.TRANS64 P0, [R7+URZ], R4 ;  /* 0x00000004070085a7 */ /* 0x000e64000800007f */
[----:B-1----:R-:W-:Y:S05]  /*9160*/  @!P0 BRA `(.L_x_185) ;  /* 0xfffffffc00f08947 */ /* 0x002fea000383ffff */
[----:B------:R-:W-:Y:S05]  /*9170*/  BRA `(.L_x_239) ;  /* 0xffffffe800f87947 */ /* 0x000fea000383ffff */
.L_x_186:
[----:B0-----:R0:W1:Y:S02]  /*9180*/  SYNCS.PHASECHK.TRANS64.TRYWAIT P0, [R6+URZ], R3 ;  /* 0x00000003060075a7 */ /* 0x001064000800017f */
[----:B-1----:R-:W-:Y:S05]  /*9190*/  @!P0 NANOSLEEP.SYNCS 0x989680 ;  /* 0x009896800000895d */ /* 0x002fea0003900000 */
[----:B------:R-:W1:Y:S02]  /*91a0*/  @!P0 SYNCS.PHASECHK.TRANS64 P0, [R6+URZ], R3 ;  /* 0x00000003060085a7 */ /* 0x000e64000800007f */
[----:B-1----:R-:W-:Y:S05]  /*91b0*/  @!P0 BRA `(.L_x_186) ;  /* 0xfffffffc00f08947 */ /* 0x002fea000383ffff */
[----:B------:R-:W-:Y:S05]  /*91c0*/  BRA `(.L_x_240) ;  /* 0xffffffec00087947 */ /* 0x000fea000383ffff */
.L_x_187:
[----:B0-----:R0:W1:Y:S02]  /*91d0*/  SYNCS.PHASECHK.TRANS64.TRYWAIT P0, [R7+URZ], R4 ;  /* 0x00000004070075a7 */ /* 0x001064000800017f */
[----:B-1----:R-:W-:Y:S05]  /*91e0*/  @!P0 NANOSLEEP.SYNCS 0x989680 ;  /* 0x009896800000895d */ /* 0x002fea0003900000 */
[----:B------:R-:W1:Y:S02]  /*91f0*/  @!P0 SYNCS.PHASECHK.TRANS64 P0, [R7+URZ], R4 ;  /* 0x00000004070085a7 */ /* 0x000e64000800007f */
[----:B-1----:R-:W-:Y:S05]  /*9200*/  @!P0 BRA `(.L_x_187) ;  /* 0xfffffffc00f08947 */ /* 0x002fea000383ffff */
[----:B------:R-:W-:Y:S05]  /*9210*/  BRA `(.L_x_241) ;  /* 0xffffffec00187947 */ /* 0x000fea000383ffff */
.L_x_188:
[----:B0-----:R0:W1:Y:S02]  /*9220*/  SYNCS.PHASECHK.TRANS64.TRYWAIT P0, [R6+URZ], R3 ;  /* 0x00000003060075a7 */ /* 0x001064000800017f */
[----:B-1----:R-:W-:Y:S05]  /*9230*/  @!P0 NANOSLEEP.SYNCS 0x989680 ;  /* 0x009896800000895d */ /* 0x002fea0003900000 */
[----:B------:R-:W1:Y:S02]  /*9240*/  @!P0 SYNCS.PHASECHK.TRANS64 P0, [R6+URZ], R3 ;  /* 0x00000003060085a7 */ /* 0x000e64000800007f */
[----:B-1----:R-:W-:Y:S05]  /*9250*/  @!P0 BRA `(.L_x_188) ;  /* 0xfffffffc00f08947 */ /* 0x002fea000383ffff */
[----:B------:R-:W-:Y:S05]  /*9260*/  BRA `(.L_x_242) ;  /* 0xffffffec00287947 */ /* 0x000fea000383ffff */
.L_x_189:
[----:B0-----:R0:W1:Y:S02]  /*9270*/  SYNCS.PHASECHK.TRANS64.TRYWAIT P0, [R7+URZ], R4 ;  /* 0x00000004070075a7 */ /* 0x001064000800017f */
[----:B-1----:R-:W-:Y:S05]  /*9280*/  @!P0 NANOSLEEP.SYNCS 0x989680 ;  /* 0x009896800000895d */ /* 0x002fea0003900000 */
[----:B------:R-:W1:Y:S02]  /*9290*/  @!P0 SYNCS.PHASECHK.TRANS64 P0, [R7+URZ], R4 ;  /* 0x00000004070085a7 */ /* 0x000e64000800007f */
[----:B-1----:R-:W-:Y:S05]  /*92a0*/  @!P0 BRA `(.L_x_189) ;  /* 0xfffffffc00f08947 */ /* 0x002fea000383ffff */
[----:B------:R-:W-:Y:S05]  /*92b0*/  BRA `(.L_x_243) ;  /* 0xffffffec00387947 */ /* 0x000fea000383ffff */
.L_x_190:
[----:B0-----:R0:W1:Y:S02]  /*92c0*/  SYNCS.PHASECHK.TRANS64.TRYWAIT P0, [R6+URZ], R3 ;  /* 0x00000003060075a7 */ /* 0x001064000800017f */
[----:B-1----:R-:W-:Y:S05]  /*92d0*/  @!P0 NANOSLEEP.SYNCS 0x989680 ;  /* 0x009896800000895d */ /* 0x002fea0003900000 */
[----:B------:R-:W1:Y:S02]  /*92e0*/  @!P0 SYNCS.PHASECHK.TRANS64 P0, [R6+URZ], R3 ;  /* 0x00000003060085a7 */ /* 0x000e64000800007f */
[----:B-1----:R-:W-:Y:S05]  /*92f0*/  @!P0 BRA `(.L_x_190) ;  /* 0xfffffffc00f08947 */ /* 0x002fea000383ffff */
[----:B------:R-:W-:Y:S05]  /*9300*/  BRA `(.L_x_244) ;  /* 0xffffffec00487947 */ /* 0x000fea000383ffff */
.L_x_191:
[----:B0-----:R0:W1:Y:S02]  /*9310*/  SYNCS.PHASECHK.TRANS64.TRYWAIT P0, [R7+URZ], R4 ;  /* 0x00000004070075a7 */ /* 0x001064000800017f */
[----:B-1----:R-:W-:Y:S05]  /*9320*/  @!P0 NANOSLEEP.SYNCS 0x989680 ;  /* 0x009896800000895d */ /* 0x002fea0003900000 */
[----:B------:R-:W1:Y:S02]  /*9330*/  @!P0 SYNCS.PHASECHK.TRANS64 P0, [R7+URZ], R4 ;  /* 0x00000004070085a7 */ /* 0x000e64000800007f */
[----:B-1----:R-:W-:Y:S05]  /*9340*/  @!P0 BRA `(.L_x_191) ;  /* 0xfffffffc00f08947 */ /* 0x002fea000383ffff */
[----:B------:R-:W-:Y:S05]  /*9350*/  BRA `(.L_x_245) ;  /* 0xffffffec00587947 */ /* 0x000fea000383ffff */
.L_x_192:
[----:B0-----:R0:W1:Y:S02]  /*9360*/  SYNCS.PHASECHK.TRANS64.TRYWAIT P0, [R6+URZ], R3 ;  /* 0x00000003060075a7 */ /* 0x001064000800017f */
[----:B-1----:R-:W-:Y:S05]  /*9370*/  @!P0 NANOSLEEP.SYNCS 0x989680 ;  /* 0x009896800000895d */ /* 0x002fea0003900000 */
[----:B------:R-:W1:Y:S02]  /*9380*/  @!P0 SYNCS.PHASECHK.TRANS64 P0, [R6+URZ], R3 ;  /* 0x00000003060085a7 */ /* 0x000e64000800007f */
[----:B-1----:R-:W-:Y:S05]  /*9390*/  @!P0 BRA `(.L_x_192) ;  /* 0xfffffffc00f08947 */ /* 0x002fea000383ffff */
[----:B------:R-:W-:Y:S05]  /*93a0*/  BRA `(.L_x_246) ;  /* 0xffffffec00687947 */ /* 0x000fea000383ffff */
.L_x_193:
[----:B0-----:R0:W1:Y:S02]  /*93b0*/  SYNCS.PHASECHK.TRANS64.TRYWAIT P0, [R7+URZ], R4 ;  /* 0x00000004070075a7 */ /* 0x001064000800017f */
[----:B-1----:R-:W-:Y:S05]  /*93c0*/  @!P0 NANOSLEEP.SYNCS 0x989680 ;  /* 0x009896800000895d */ /* 0x002fea0003900000 */
[----:B------:R-:W1:Y:S02]  /*93d0*/  @!P0 SYNCS.PHASECHK.TRANS64 P0, [R7+URZ], R4 ;  /* 0x00000004070085a7 */ /* 0x000e64000800007f */
[----:B-1----:R-:W-:Y:S05]  /*93e0*/  @!P0 BRA `(.L_x_193) ;  /* 0xfffffffc00f08947 */ /* 0x002fea000383ffff */
[----:B------:R-:W-:Y:S05]  /*93f0*/  BRA `(.L_x_247) ;  /* 0xffffffec00787947 */ /* 0x000fea000383ffff */
.L_x_194:
[----:B0-----:R0:W1:Y:S02]  /*9400*/  SYNCS.PHASECHK.TRANS64.TRYWAIT P0, [R6+URZ], R3 ;  /* 0x00000003060075a7 */ /* 0x001064000800017f */
[----:B-1----:R-:W-:Y:S05]  /*9410*/  @!P0 NANOSLEEP.SYNCS 0x989680 ;  /* 0x009896800000895d */ /* 0x002fea0003900000 */
[----:B------:R-:W1:Y:S02]  /*9420*/  @!P0 SYNCS.PHASECHK.TRANS64 P0, [R6+URZ], R3 ;  /* 0x00000003060085a7 */ /* 0x000e64000800007f */
[----:B-1----:R-:W-:Y:S05]  /*9430*/  @!P0 BRA `(.L_x_194) ;  /* 0xfffffffc00f08947 */ /* 0x002fea000383ffff */
[----:B------:R-:W-:Y:S05]  /*9440*/  BRA `(.L_x_248) ;  /* 0xffffffec00887947 */ /* 0x000fea000383ffff */
.L_x_195:
[----:B0-----:R0:W1:Y:S02]  /*9450*/  SYNCS.PHASECHK.TRANS64.TRYWAIT P0, [R7+URZ], R4 ;  /* 0x00000004070075a7 */ /* 0x001064000800017f */
[----:B-1----:R-:W-:Y:S05]  /*9460*/  @!P0 NANOSLEEP.SYNCS 0x989680 ;  /* 0x009896800000895d */ /* 0x002fea0003900000 */
[----:B------:R-:W1:Y:S02]  /*9470*/  @!P0 SYNCS.PHASECHK.TRANS64 P0, [R7+URZ], R4 ;  /* 0x00000004070085a7 */ /* 0x000e64000800007f */
[----:B-1----:R-:W-:Y:S05]  /*9480*/  @!P0 BRA `(.L_x_195) ;  /* 0xfffffffc00f08947 */ /* 0x002fea000383ffff */
[----:B------:R-:W-:Y:S05]  /*9490*/  BRA `(.L_x_249) ;  /* 0xffffffec00987947 */ /* 0x000fea000383ffff */
.L_x_196:
[----:B0-----:R0:W1:Y:S02]  /*94a0*/  SYNCS.PHASECHK.TRANS64.TRYWAIT P0, [R6+URZ], R3 ;  /* 0x00000003060075a7 */ /* 0x001064000800017f */
[----:B-1----:R-:W-:Y:S05]  /*94b0*/  @!P0 NANOSLEEP.SYNCS 0x989680 ;  /* 0x009896800000895d */ /* 0x002fea0003900000 */
[----:B------:R-:W1:Y:S02]  /*94c0*/  @!P0 SYNCS.PHASECHK.TRANS64 P0, [R6+URZ], R3 ;  /* 0x00000003060085a7 */ /* 0x000e64000800007f */
[----:B-1----:R-:W-:Y:S05]  /*94d0*/  @!P0 BRA `(.L_x_196) ;  /* 0xfffffffc00f08947 */ /* 0x002fea000383ffff */
[----:B------:R-:W-:Y:S05]  /*94e0*/  BRA `(.L_x_250) ;  /* 0xffffffec00a87947 */ /* 0x000fea000383ffff */
.L_x_197:
[----:B0-----:R0:W1:Y:S02]  /*94f0*/  SYNCS.PHASECHK.TRANS64.TRYWAIT P0, [R7+URZ], R4 ;  /* 0x00000004070075a7 */ /* 0x001064000800017f */
[----:B-1----:R-:W-:Y:S05]  /*9500*/  @!P0 NANOSLEEP.SYNCS 0x989680 ;  /* 0x009896800000895d */ /* 0x002fea0003900000 */
[----:B------:R-:W1:Y:S02]  /*9510*/  @!P0 SYNCS.PHASECHK.TRANS64 P0, [R7+URZ], R4 ;  /* 0x00000004070085a7 */ /* 0x000e64000800007f */
[----:B-1----:R-:W-:Y:S05]  /*9520*/  @!P0 BRA `(.L_x_197) ;  /* 0xfffffffc00f08947 */ /* 0x002fea000383ffff */
[----:B------:R-:W-:Y:S05]  /*9530*/  BRA `(.L_x_251) ;  /* 0xffffffec00b87947 */ /* 0x000fea000383ffff */
.L_x_198:
[----:B-1----:R1:W2:Y:S02]  /*9540*/  SYNCS.PHASECHK.TRANS64.TRYWAIT P0, [R6+URZ], R3 ;  /* 0x00000003060075a7 */ /* 0x0022a4000800017f */
[----:B--2---:R-:W-:Y:S05]  /*9550*/  @!P0 NANOSLEEP.SYNCS 0x989680 ;  /* 0x009896800000895d */ /* 0x004fea0003900000 */
[----:B------:R-:W2:Y:S02]  /*9560*/  @!P0 SYNCS.PHASECHK.TRANS64 P0, [R6+URZ], R3 ;  /* 0x00000003060085a7 */ /* 0x000ea4000800007f */
[----:B--2---:R-:W-:Y:S05]  /*9570*/  @!P0 BRA `(.L_x_198) ;  /* 0xfffffffc00f08947 */ /* 0x004fea000383ffff */
[----:B------:R-:W-:Y:S05]  /*9580*/  BRA `(.L_x_252) ;  /* 0xffffffec00c07947 */ /* 0x000fea000383ffff */
.L_x_253:
[----:B------:R-:W-:-:S00]  /*9590*/  BRA `(.L_x_253) ;  /* 0xfffffffc00fc7947 */ /* 0x000fc0000383ffff */
[----:B------:R-:W-:-:S00]  /*95a0*/  NOP ;  /* 0x0000000000007918 */ /* 0x000fc00000000000 */
        /* <DEDUP_REMOVED lines=13> */
.L_x_254:


//--------------------- .nv.global.init           --------------------------
	.section	.nv.global.init,"aw",@progbits
.nv.global.init:
	.type		$str$22,@object
	.size		$str$22,($str$23 - $str$22)
$str$22:
        /*0000*/ 	.byte	0x6b, 0x5f, 0x74, 0x69, 0x6c, 0x65, 0x5f, 0x63, 0x6f, 0x75, 0x6e, 0x74, 0x20, 0x3e, 0x3d, 0x20
        /*0010*/ 	.byte	0x31, 0x00
	.type		$str$23,@object
	.size		$str$23,(__unnamed_1 - $str$23)
$str$23:
        /*0012*/ 	.byte	0x2f, 0x74, 0x6d, 0x70, 0x2f, 0x63, 0x75, 0x74, 0x6c, 0x61, 0x73, 0x73, 0x5f, 0x73, 0x77, 0x65
        /*0022*/ 	.byte	0x65, 0x70, 0x5f, 0x73, 0x72, 0x63, 0x2f, 0x69, 0x6e, 0x63, 0x6c, 0x75, 0x64, 0x65, 0x2f, 0x63
        /*0032*/ 	.byte	0x75, 0x74, 0x6c, 0x61, 0x73, 0x73, 0x2f, 0x67, 0x65, 0x6d, 0x6d, 0x2f, 0x63, 0x6f, 0x6c, 0x6c
        /*0042*/ 	.byte	0x65, 0x63, 0x74, 0x69, 0x76, 0x65, 0x2f, 0x73, 0x6d, 0x39, 0x30, 0x5f, 0x6d, 0x6d, 0x61, 0x5f
        /*0052*/ 	.byte	0x74, 0x6d, 0x61, 0x5f, 0x67, 0x6d, 0x6d, 0x61, 0x5f, 0x73, 0x73, 0x5f, 0x77, 0x61, 0x72, 0x70
        /*0062*/ 	.byte	0x73, 0x70, 0x65, 0x63, 0x69, 0x61, 0x6c, 0x69, 0x7a, 0x65, 0x64, 0x2e, 0x68, 0x70, 0x70, 0x00
	.type		__unnamed_1,@object
	.size		__unnamed_1,(.L_0 - __unnamed_1)
__unnamed_1:
        /*0072*/ 	.byte	0x76, 0x6f, 0x69, 0x64, 0x20, 0x63, 0x75, 0x74, 0x6c, 0x61, 0x73, 0x73, 0x3a, 0x3a, 0x67, 0x65
        /* <DEDUP_REMOVED lines=180> */
.L_0:


//--------------------- .nv.shared._ZN7cutlass13device_kernelINS_4gemm6kernel13GemmUniversalIN4cute5tupleIJiiiiEEENS1_10collective13CollectiveMmaINS1_34MainloopSm90TmaGmmaWarpSpecializedILi45ENS5_IJNS4_1CILi2EEENSA_ILi1EEESC_EEENS1_32KernelTmaWarpSpecializedPingpongEEENS5_IJNSA_ILi64EEENSA_ILi96EEENSA_ILi16EEEEEENS_6half_tENS5_IJlSC_lEEESK_SL_NS4_8TiledMMAINS4_8MMA_AtomIJNS4_4SM904GMMA25MMA_64x96x16_F32F16F16_SSILNSP_5MajorE0ELSR_0ELNSP_7ScaleInE1ELSS_1EEEEEENS4_6LayoutINS5_IJSC_SC_SC_EEENS5_IJNSA_ILi0EEESX_SX_EEEEENS5_IJNS4_10UnderscoreES10_S10_EEEEENS4_13SM90_TMA_LOADENS4_14ComposedLayoutINS4_7SwizzleILi1ELi4ELi3EEENS4_18smem_ptr_flag_bitsILi16EEENSV_INS5_IJNSA_ILi8EEESI_EEENS5_IJSI_SC_EEEEEEEvNS4_8identityENS4_23SM90_TMA_LOAD_MULTICASTES1D_vS1E_EENS_8epilogue10collective6detail29Sm90TmaWarpSpecializedAdapterINS1I_15DefaultEpilogueISK_SL_SL_NS1H_6thread17LinearCombinationISK_Li1EffLNS1M_9ScaleType4KindE0ELNS_15FloatRoundStyleE2ESK_EENS1_15EpilogueDefaultEEEEEvvEEEEvNT_6ParamsE --------------------------
	.section	.nv.shared._ZN7cutlass13device_kernelINS_4gemm6kernel13GemmUniversalIN4cute5tupleIJiiiiEEENS1_10collective13CollectiveMmaINS1_34MainloopSm90TmaGmmaWarpSpecializedILi45ENS5_IJNS4_1CILi2EEENSA_ILi1EEESC_EEENS1_32KernelTmaWarpSpecializedPingpongEEENS5_IJNSA_ILi64EEENSA_ILi96EEENSA_ILi16EEEEEENS_6half_tENS5_IJlSC_lEEESK_SL_NS4_8TiledMMAINS4_8MMA_AtomIJNS4_4SM904GMMA25MMA_64x96x16_F32F16F16_SSILNSP_5MajorE0ELSR_0ELNSP_7ScaleInE1ELSS_1EEEEEENS4_6LayoutINS5_IJSC_SC_SC_EEENS5_IJNSA_ILi0EEESX_SX_EEEEENS5_IJNS4_10UnderscoreES10_S10_EEEEENS4_13SM90_TMA_LOADENS4_14ComposedLayoutINS4_7SwizzleILi1ELi4ELi3EEENS4_18smem_ptr_flag_bitsILi16EEENSV_INS5_IJNSA_ILi8EEESI_EEENS5_IJSI_SC_EEEEEEEvNS4_8identityENS4_23SM90_TMA_LOAD_MULTICASTES1D_vS1E_EENS_8epilogue10collective6detail29Sm90TmaWarpSpecializedAdapterINS1I_15DefaultEpilogueISK_SL_SL_NS1H_6thread17LinearCombinationISK_Li1EffLNS1M_9ScaleType4KindE0ELNS_15FloatRoundStyleE2ESK_EENS1_15EpilogueDefaultEEEEEvvEEEEvNT_6ParamsE,"aw",@nobits
	.sectionflags	@""
	.align	16
	.zero		1024


//--------------------- .nv.shared.reserved.0     --------------------------
	.section	.nv.shared.reserved.0,"aw",@nobits
	.weak		__nv_reservedSMEM_offset_0_alias
	.size		__nv_reservedSMEM_offset_0_alias, 0, 0
	.other		__nv_reservedSMEM_offset_0_alias,@"STO_CUDA_RESERVED_SHARED STV_DEFAULT"
__nv_reservedSMEM_offset_0_alias:
	.zero		0


//--------------------- .nv.global                --------------------------
	.section	.nv.global,"aw",@nobits
.nv.global:
	.type		_ZN40_INTERNAL_0f962a78_4_k_cu_cdef338e_138204cute1_E,@object
	.size		_ZN40_INTERNAL_0f962a78_4_k_cu_cdef338e_138204cute1_E,(_ZN40_INTERNAL_0f962a78_4_k_cu_cdef338e_138204cuda3std3__45__cpo6cbeginE - _ZN40_INTERNAL_0f962a78_4_k_cu_cdef338e_138204cute1_E)
_ZN40_INTERNAL_0f962a78_4_k_cu_cdef338e_138204cute1_E:
	.zero		1
	.type		_ZN40_INTERNAL_0f962a78_4_k_cu_cdef338e_138204cuda3std3__45__cpo6cbeginE,@object
	.size		_ZN40_INTERNAL_0f962a78_4_k_cu_cdef338e_138204cuda3std3__45__cpo6cbeginE,(_ZN40_INTERNAL_0f962a78_4_k_cu_cdef338e_138204cuda3std3__48in_placeE - _ZN40_INTERNAL_0f962a78_4_k_cu_cdef338e_138204cuda3std3__45__cpo6cbeginE)
_ZN40_INTERNAL_0f962a78_4_k_cu_cdef338e_138204cuda3std3__45__cpo6cbeginE:
	.zero		1
	.type		_ZN40_INTERNAL_0f962a78_4_k_cu_cdef338e_138204cuda3std3__48in_placeE,@object
	.size		_ZN40_INTERNAL_0f962a78_4_k_cu_cdef338e_138204cuda3std3__48in_placeE,(_ZN40_INTERNAL_0f962a78_4_k_cu_cdef338e_138204cuda3std6ranges3__45__cpo9iter_moveE - _ZN40_INTERNAL_0f962a78_4_k_cu_cdef338e_138204cuda3std3__48in_placeE)
_ZN40_INTERNAL_0f962a78_4_k_cu_cdef338e_138204cuda3std3__48in_placeE:
	.zero		1
	.type		_ZN40_INTERNAL_0f962a78_4_k_cu_cdef338e_138204cuda3std6ranges3__45__cpo9iter_moveE,@object
	.size		_ZN40_INTERNAL_0f962a78_4_k_cu_cdef338e_138204cuda3std6ranges3__45__cpo9iter_moveE,(_ZN40_INTERNAL_0f962a78_4_k_cu_cdef338e_138204cuda3std3__45__cpo5beginE - _ZN40_INTERNAL_0f962a78_4_k_cu_cdef338e_138204cuda3std6ranges3__45__cpo9iter_moveE)
_ZN40_INTERNAL_0f962a78_4_k_cu_cdef338e_138204cuda3std6ranges3__45__cpo9iter_moveE:
	.zero		1
	.type		_ZN40_INTERNAL_0f962a78_4_k_cu_cdef338e_138204cuda3std3__45__cpo5beginE,@object
	.size		_ZN40_INTERNAL_0f962a78_4_k_cu_cdef338e_138204cuda3std3__45__cpo5beginE,(_ZN40_INTERNAL_0f962a78_4_k_cu_cdef338e_138204cuda3std3__442_GLOBAL__N__0f962a78_4_k_cu_cdef338e_138206ignoreE - _ZN40_INTERNAL_0f962a78_4_k_cu_cdef338e_138204cuda3std3__45__cpo5beginE)
_ZN40_INTERNAL_0f962a78_4_k_cu_cdef338e_138204cuda3std3__45__cpo5beginE:
	.zero		1
	.type		_ZN40_INTERNAL_0f962a78_4_k_cu_cdef338e_138204cuda3std3__442_GLOBAL__N__0f962a78_4_k_cu_cdef338e_138206ignoreE,@object
	.size		_ZN40_INTERNAL_0f962a78_4_k_cu_cdef338e_138204cuda3std3__442_GLOBAL__N__0f962a78_4_k_cu_cdef338e_138206ignoreE,(_ZN40_INTERNAL_0f962a78_4_k_cu_cdef338e_138204cute7productE - _ZN40_INTERNAL_0f962a78_4_k_cu_cdef338e_138204cuda3std3__442_GLOBAL__N__0f962a78_4_k_cu_cdef338e_138206ignoreE)
_ZN40_INTERNAL_0f962a78_4_k_cu_cdef338e_138204cuda3std3__442_GLOBAL__N__0f962a78_4_k_cu_cdef338e_138206ignoreE:
	.zero		1
	.type		_ZN40_INTERNAL_0f962a78_4_k_cu_cdef338e_138204cute7productE,@object
	.size		_ZN40_INTERNAL_0f962a78_4_k_cu_cdef338e_138204cute7productE,(_ZN40_INTERNAL_0f962a78_4_k_cu_cdef338e_138204cuda3std3__45__cpo3endE - _ZN40_INTERNAL_0f962a78_4_k_cu_cdef338e_138204cute7productE)
_ZN40_INTERNAL_0f962a78_4_k_cu_cdef338e_138204cute7productE:
	.zero		1
	.type		_ZN40_INTERNAL_0f962a78_4_k_cu_cdef338e_138204cuda3std3__45__cpo3endE,@object
	.size		_ZN40_INTERNAL_0f962a78_4_k_cu_cdef338e_138204cuda3std3__45__cpo3endE,(_ZN40_INTERNAL_0f962a78_4_k_cu_cdef338e_138204cuda3std3__419piecewise_constructE - _ZN40_INTERNAL_0f962a78_4_k_cu_cdef338e_138204cuda3std3__45__cpo3endE)
_ZN40_INTERNAL_0f962a78_4_k_cu_cdef338e_138204cuda3std3__45__cpo3endE:
	.zero		1
	.type		_ZN40_INTERNAL_0f962a78_4_k_cu_cdef338e_138204cuda3std3__419piecewise_constructE,@object
	.size		_ZN40_INTERNAL_0f962a78_4_k_cu_cdef338e_138204cuda3std3__419piecewise_constructE,(_ZN40_INTERNAL_0f962a78_4_k_cu_cdef338e_138204cuda3std3__45__cpo4cendE - _ZN40_INTERNAL_0f962a78_4_k_cu_cdef338e_138204cuda3std3__419piecewise_constructE)
_ZN40_INTERNAL_0f962a78_4_k_cu_cdef338e_138204cuda3std3__419piecewise_constructE:
	.zero		1
	.type		_ZN40_INTERNAL_0f962a78_4_k_cu_cdef338e_138204cuda3std3__45__cpo4cendE,@object
	.size		_ZN40_INTERNAL_0f962a78_4_k_cu_cdef338e_138204cuda3std3__45__cpo4cendE,(_ZN40_INTERNAL_0f962a78_4_k_cu_cdef338e_138204cuda3std6ranges3__45__cpo4swapE - _ZN40_INTERNAL_0f962a78_4_k_cu_cdef338e_138204cuda3std3__45__cpo4cendE)
_ZN40_INTERNAL_0f962a78_4_k_cu_cdef338e_138204cuda3std3__45__cpo4cendE:
	.zero		1
	.type		_ZN40_INTERNAL_0f962a78_4_k_cu_cdef338e_138204cuda3std6ranges3__45__cpo4swapE,@object
	.size		_ZN40_INTERNAL_0f962a78_4_k_cu_cdef338e_138204cuda3std6ranges3__45__cpo4swapE,(.L_8 - _ZN40_INTERNAL_0f962a78_4_k_cu_cdef338e_138204cuda3std6ranges3__45__cpo4swapE)
_ZN40_INTERNAL_0f962a78_4_k_cu_cdef338e_138204cuda3std6ranges3__45__cpo4swapE:
	.zero		1
.L_8:


//--------------------- .nv.constant0._ZN7cutlass13device_kernelINS_4gemm6kernel13GemmUniversalIN4cute5tupleIJiiiiEEENS1_10collective13CollectiveMmaINS1_34MainloopSm90TmaGmmaWarpSpecializedILi45ENS5_IJNS4_1CILi2EEENSA_ILi1EEESC_EEENS1_32KernelTmaWarpSpecializedPingpongEEENS5_IJNSA_ILi64EEENSA_ILi96EEENSA_ILi16EEEEEENS_6half_tENS5_IJlSC_lEEESK_SL_NS4_8TiledMMAINS4_8MMA_AtomIJNS4_4SM904GMMA25MMA_64x96x16_F32F16F16_SSILNSP_5MajorE0ELSR_0ELNSP_7ScaleInE1ELSS_1EEEEEENS4_6LayoutINS5_IJSC_SC_SC_EEENS5_IJNSA_ILi0EEESX_SX_EEEEENS5_IJNS4_10UnderscoreES10_S10_EEEEENS4_13SM90_TMA_LOADENS4_14ComposedLayoutINS4_7SwizzleILi1ELi4ELi3EEENS4_18smem_ptr_flag_bitsILi16EEENSV_INS5_IJNSA_ILi8EEESI_EEENS5_IJSI_SC_EEEEEEEvNS4_8identityENS4_23SM90_TMA_LOAD_MULTICASTES1D_vS1E_EENS_8epilogue10collective6detail29Sm90TmaWarpSpecializedAdapterINS1I_15DefaultEpilogueISK_SL_SL_NS1H_6thread17LinearCombinationISK_Li1EffLNS1M_9ScaleType4KindE0ELNS_15FloatRoundStyleE2ESK_EENS1_15EpilogueDefaultEEEEEvvEEEEvNT_6ParamsE --------------------------
	.section	.nv.constant0._ZN7cutlass13device_kernelINS_4gemm6kernel13GemmUniversalIN4cute5tupleIJiiiiEEENS1_10collective13CollectiveMmaINS1_34MainloopSm90TmaGmmaWarpSpecializedILi45ENS5_IJNS4_1CILi2EEENSA_ILi1EEESC_EEENS1_32KernelTmaWarpSpecializedPingpongEEENS5_IJNSA_ILi64EEENSA_ILi96EEENSA_ILi16EEEEEENS_6half_tENS5_IJlSC_lEEESK_SL_NS4_8TiledMMAINS4_8MMA_AtomIJNS4_4SM904GMMA25MMA_64x96x16_F32F16F16_SSILNSP_5MajorE0ELSR_0ELNSP_7ScaleInE1ELSS_1EEEEEENS4_6LayoutINS5_IJSC_SC_SC_EEENS5_IJNSA_ILi0EEESX_SX_EEEEENS5_IJNS4_10UnderscoreES10_S10_EEEEENS4_13SM90_TMA_LOADENS4_14ComposedLayoutINS4_7SwizzleILi1ELi4ELi3EEENS4_18smem_ptr_flag_bitsILi16EEENSV_INS5_IJNSA_ILi8EEESI_EEENS5_IJSI_SC_EEEEEEEvNS4_8identityENS4_23SM90_TMA_LOAD_MULTICASTES1D_vS1E_EENS_8epilogue10collective6detail29Sm90TmaWarpSpecializedAdapterINS1I_15DefaultEpilogueISK_SL_SL_NS1H_6thread17LinearCombinationISK_Li1EffLNS1M_9ScaleType4KindE0ELNS_15FloatRoundStyleE2ESK_EENS1_15EpilogueDefaultEEEEEvvEEEEvNT_6ParamsE,"a",@progbits
	.sectionflags	@""
	.align	4
.nv.constant0._ZN7cutlass13device_kernelINS_4gemm6kernel13GemmUniversalIN4cute5tupleIJiiiiEEENS1_10collective13CollectiveMmaINS1_34MainloopSm90TmaGmmaWarpSpecializedILi45ENS5_IJNS4_1CILi2EEENSA_ILi1EEESC_EEENS1_32KernelTmaWarpSpecializedPingpongEEENS5_IJNSA_ILi64EEENSA_ILi96EEENSA_ILi16EEEEEENS_6half_tENS5_IJlSC_lEEESK_SL_NS4_8TiledMMAINS4_8MMA_AtomIJNS4_4SM904GMMA25MMA_64x96x16_F32F16F16_SSILNSP_5MajorE0ELSR_0ELNSP_7ScaleInE1ELSS_1EEEEEENS4_6LayoutINS5_IJSC_SC_SC_EEENS5_IJNSA_ILi0EEESX_SX_EEEEENS5_IJNS4_10UnderscoreES10_S10_EEEEENS4_13SM90_TMA_LOADENS4_14ComposedLayoutINS4_7SwizzleILi1ELi4ELi3EEENS4_18smem_ptr_flag_bitsILi16EEENSV_INS5_IJNSA_ILi8EEESI_EEENS5_IJSI_SC_EEEEEEEvNS4_8identityENS4_23SM90_TMA_LOAD_MULTICASTES1D_vS1E_EENS_8epilogue10collective6detail29Sm90TmaWarpSpecializedAdapterINS1I_15DefaultEpilogueISK_SL_SL_NS1H_6thread17LinearCombinationISK_Li1EffLNS1M_9ScaleType4KindE0ELNS_15FloatRoundStyleE2ESK_EENS1_15EpilogueDefaultEEEEEvvEEEEvNT_6ParamsE:
	.zero		1664


//--------------------- SYMBOLS --------------------------

	.type		.nv.reservedSmem.offset0,@object
	.size		.nv.reservedSmem.offset0,0x4
	.type		__assertfail,@function
